# CuTe-DSL kernel — source=cudnn_frontend_dsl family=grouped_gemm_swiglu
# config = {"ab_dtype": "Float4E2M1FN", "sf_vec": 32, "d_dtype": "Float4E2M1FN", "vector_f32": true, "mma_mn": [128, 256], "cluster_mn": [2, 1]}


// ===== COMPILED SASS (sm_100a) =====

	.target	sm_100a

	.elftype	@"ET_EXEC"


//--------------------- .note.nv.tkinfo           --------------------------
	.section	.note.nv.tkinfo,"",@"SHT_NOTE"
	.sectionflags	@"SHF_NOTE_NV_TKINFO"
	.tkinfo
        /*0018*/ 	.word	0x00000081
        /*0030*/ 	.string	""
        /*0030*/ 	.string	"ptxas"
        /*0030*/ 	.string	"Cuda compilation tools, release 12.9, V12.9.83"
        /*0030*/ 	.string	"Build system must define TOOLS_VERSION_EXTENDED"
        /*0030*/ 	.string	"-O 3 -arch sm_100a "



//--------------------- .note.nv.cuver            --------------------------
	.section	.note.nv.cuver,"",@"SHT_NOTE"
	.sectionflags	@"SHF_NOTE_NV_CUVER"
        /*0018*/ 	.short	0x0001
        /*001a*/ 	.short	0x0064
        /*001c*/ 	.short	0x0001
        /*001e*/ 	.short	0x0000
        /*0020*/ 	.short	0x0001
        /*0022*/ 	.short	0x0000


//--------------------- .nv.info                  --------------------------
	.section	.nv.info,"",@"SHT_CUDA_INFO"
	.align	4


	//----- nvinfo : EIATTR_REGCOUNT
	.align		4
        /*0000*/ 	.byte	0x04, 0x2f
        /*0002*/ 	.short	(.L_4 - .L_3)
	.align		4
.L_3:
        /*0004*/ 	.word	index@(kernel_cutlass_kernel_cudnngrouped_gemmgrouped_gemm_swiglugrouped_gemm_swiglu_quantBlockScaledContiguousGroupedGemmKernel_object_at__TiledMMA_ThrLayoutVMNK11110000_PermutationMNK____MMAAt_0)
        /*0008*/ 	.word	0x00000083


	//----- nvinfo : EIATTR_FRAME_SIZE
	.align		4
.L_4:
        /*000c*/ 	.byte	0x04, 0x11
        /*000e*/ 	.short	(.L_6 - .L_5)
	.align		4
.L_5:
        /*0010*/ 	.word	index@($__internal_2_$__cuda_sm10x_tcgen05_guardrail_trap_unallocated_columns_being_dealloced)
        /*0014*/ 	.word	0x00000000


	//----- nvinfo : EIATTR_FRAME_SIZE
	.align		4
.L_6:
        /*0018*/ 	.byte	0x04, 0x11
        /*001a*/ 	.short	(.L_8 - .L_7)
	.align		4
.L_7:
        /*001c*/ 	.word	index@($__internal_1_$__cuda_sm10x_tcgen05_guardrail_trap_phase_invalid_during_alloc)
        /*0020*/ 	.word	0x00000000


	//----- nvinfo : EIATTR_FRAME_SIZE
	.align		4
.L_8:
        /*0024*/ 	.byte	0x04, 0x11
        /*0026*/ 	.short	(.L_10 - .L_9)
	.align		4
.L_9:
        /*0028*/ 	.word	index@($__internal_0_$__cuda_sm10x_tcgen05_guardrail_trap_col_being_dealloced_not_returned_by_alloc)
        /*002c*/ 	.word	0x00000000


	//----- nvinfo : EIATTR_FRAME_SIZE
	.align		4
.L_10:
        /*0030*/ 	.byte	0x04, 0x11
        /*0032*/ 	.short	(.L_12 - .L_11)
	.align		4
.L_11:
        /*0034*/ 	.word	index@(kernel_cutlass_kernel_cudnngrouped_gemmgrouped_gemm_swiglugrouped_gemm_swiglu_quantBlockScaledContiguousGroupedGemmKernel_object_at__TiledMMA_ThrLayoutVMNK11110000_PermutationMNK____MMAAt_0)
        /*0038*/ 	.word	0x00000000


	//----- nvinfo : EIATTR_MIN_STACK_SIZE
	.align		4
.L_12:
        /*003c*/ 	.byte	0x04, 0x12
        /*003e*/ 	.short	(.L_14 - .L_13)
	.align		4
.L_13:
        /*0040*/ 	.word	index@(kernel_cutlass_kernel_cudnngrouped_gemmgrouped_gemm_swiglugrouped_gemm_swiglu_quantBlockScaledContiguousGroupedGemmKernel_object_at__TiledMMA_ThrLayoutVMNK11110000_PermutationMNK____MMAAt_0)
        /*0044*/ 	.word	0x00000000
.L_14:


//--------------------- .nv.info.kernel_cutlass_kernel_cudnngrouped_gemmgrouped_gemm_swiglugrouped_gemm_swiglu_quantBlockScaledContiguousGroupedGemmKernel_object_at__TiledMMA_ThrLayoutVMNK11110000_PermutationMNK____MMAAt_0 --------------------------
	.section	.nv.info.kernel_cutlass_kernel_cudnngrouped_gemmgrouped_gemm_swiglugrouped_gemm_swiglu_quantBlockScaledContiguousGroupedGemmKernel_object_at__TiledMMA_ThrLayoutVMNK11110000_PermutationMNK____MMAAt_0,"",@"SHT_CUDA_INFO"
	.sectionflags	@""
	.align	4


	//----- nvinfo : EIATTR_CUDA_API_VERSION
	.align		4
        /*0000*/ 	.byte	0x04, 0x37
        /*0002*/ 	.short	(.L_16 - .L_15)
.L_15:
        /*0004*/ 	.word	0x00000081


	//----- nvinfo : EIATTR_KPARAM_INFO
	.align		4
.L_16:
        /*0008*/ 	.byte	0x04, 0x17
        /*000a*/ 	.short	(.L_18 - .L_17)
.L_17:
        /*000c*/ 	.word	0x00000000
        /*0010*/ 	.short	0x000f
        /*0012*/ 	.short	0x03f8
        /*0014*/ 	.byte	0x00, 0xf0, 0x31, 0x00


	//----- nvinfo : EIATTR_KPARAM_INFO
	.align		4
.L_18:
        /*0018*/ 	.byte	0x04, 0x17
        /*001a*/ 	.short	(.L_20 - .L_19)
.L_19:
        /*001c*/ 	.word	0x00000000
        /*0020*/ 	.short	0x000e
        /*0022*/ 	.short	0x03ec
        /*0024*/ 	.byte	0x00, 0xf0, 0x31, 0x00


	//----- nvinfo : EIATTR_KPARAM_INFO
	.align		4
.L_20:
        /*0028*/ 	.byte	0x04, 0x17
        /*002a*/ 	.short	(.L_22 - .L_21)
.L_21:
        /*002c*/ 	.word	0x00000000
        /*0030*/ 	.short	0x000d
        /*0032*/ 	.short	0x03e0
        /*0034*/ 	.byte	0x00, 0xf0, 0x31, 0x00


	//----- nvinfo : EIATTR_KPARAM_INFO
	.align		4
.L_22:
        /*0038*/ 	.byte	0x04, 0x17
        /*003a*/ 	.short	(.L_24 - .L_23)
.L_23:
        /*003c*/ 	.word	0x00000000
        /*0040*/ 	.short	0x000c
        /*0042*/ 	.short	0x03d8
        /*0044*/ 	.byte	0x00, 0xf0, 0x21, 0x00


	//----- nvinfo : EIATTR_KPARAM_INFO
	.align		4
.L_24:
        /*0048*/ 	.byte	0x04, 0x17
        /*004a*/ 	.short	(.L_26 - .L_25)
.L_25:
        /*004c*/ 	.word	0x00000000
        /*0050*/ 	.short	0x000b
        /*0052*/ 	.short	0x03d0
        /*0054*/ 	.byte	0x00, 0xf0, 0x21, 0x00


	//----- nvinfo : EIATTR_KPARAM_INFO
	.align		4
.L_26:
        /*0058*/ 	.byte	0x04, 0x17
        /*005a*/ 	.short	(.L_28 - .L_27)
.L_27:
        /*005c*/ 	.word	0x00000000
        /*0060*/ 	.short	0x000a
        /*0062*/ 	.short	0x03c8
        /*0064*/ 	.byte	0x00, 0xf0, 0x21, 0x00


	//----- nvinfo : EIATTR_KPARAM_INFO
	.align		4
.L_28:
        /*0068*/ 	.byte	0x04, 0x17
        /*006a*/ 	.short	(.L_30 - .L_29)
.L_29:
        /*006c*/ 	.word	0x00000000
        /*0070*/ 	.short	0x0009
        /*0072*/ 	.short	0x03c0
        /*0074*/ 	.byte	0x00, 0xf0, 0x21, 0x00


	//----- nvinfo : EIATTR_KPARAM_INFO
	.align		4
.L_30:
        /*0078*/ 	.byte	0x04, 0x17
        /*007a*/ 	.short	(.L_32 - .L_31)
.L_31:
        /*007c*/ 	.word	0x00000000
        /*0080*/ 	.short	0x0008
        /*0082*/ 	.short	0x0340
        /*0084*/ 	.byte	0x00, 0xf0, 0x01, 0x02


	//----- nvinfo : EIATTR_KPARAM_INFO
	.align		4
.L_32:
        /*0088*/ 	.byte	0x04, 0x17
        /*008a*/ 	.short	(.L_34 - .L_33)
.L_33:
        /*008c*/ 	.word	0x00000000
        /*0090*/ 	.short	0x0007
        /*0092*/ 	.short	0x02c0
        /*0094*/ 	.byte	0x00, 0xf0, 0x01, 0x02


	//----- nvinfo : EIATTR_KPARAM_INFO
	.align		4
.L_34:
        /*0098*/ 	.byte	0x04, 0x17
        /*009a*/ 	.short	(.L_36 - .L_35)
.L_35:
        /*009c*/ 	.word	0x00000000
        /*00a0*/ 	.short	0x0006
        /*00a2*/ 	.short	0x0240
        /*00a4*/ 	.byte	0x00, 0xf0, 0x01, 0x02


	//----- nvinfo : EIATTR_KPARAM_INFO
	.align		4
.L_36:
        /*00a8*/ 	.byte	0x04, 0x17
        /*00aa*/ 	.short	(.L_38 - .L_37)
.L_37:
        /*00ac*/ 	.word	0x00000000
        /*00b0*/ 	.short	0x0005
        /*00b2*/ 	.short	0x01c0
        /*00b4*/ 	.byte	0x00, 0xf0, 0x01, 0x02


	//----- nvinfo : EIATTR_KPARAM_INFO
	.align		4
.L_38:
        /*00b8*/ 	.byte	0x04, 0x17
        /*00ba*/ 	.short	(.L_40 - .L_39)
.L_39:
        /*00bc*/ 	.word	0x00000000
        /*00c0*/ 	.short	0x0004
        /*00c2*/ 	.short	0x0140
        /*00c4*/ 	.byte	0x00, 0xf0, 0x01, 0x02


	//----- nvinfo : EIATTR_KPARAM_INFO
	.align		4
.L_40:
        /*00c8*/ 	.byte	0x04, 0x17
        /*00ca*/ 	.short	(.L_42 - .L_41)
.L_41:
        /*00cc*/ 	.word	0x00000000
        /*00d0*/ 	.short	0x0003
        /*00d2*/ 	.short	0x00c0
        /*00d4*/ 	.byte	0x00, 0xf0, 0x01, 0x02


	//----- nvinfo : EIATTR_KPARAM_INFO
	.align		4
.L_42:
        /*00d8*/ 	.byte	0x04, 0x17
        /*00da*/ 	.short	(.L_44 - .L_43)
.L_43:
        /*00dc*/ 	.word	0x00000000
        /*00e0*/ 	.short	0x0002
        /*00e2*/ 	.short	0x0040
        /*00e4*/ 	.byte	0x00, 0xf0, 0x01, 0x02


	//----- nvinfo : EIATTR_KPARAM_INFO
	.align		4
.L_44:
        /*00e8*/ 	.byte	0x04, 0x17
        /*00ea*/ 	.short	(.L_46 - .L_45)
.L_45:
        /*00ec*/ 	.word	0x00000000
        /*00f0*/ 	.short	0x0001
        /*00f2*/ 	.short	0x000c
        /*00f4*/ 	.byte	0x00, 0xf0, 0x31, 0x00


	//----- nvinfo : EIATTR_KPARAM_INFO
	.align		4
.L_46:
        /*00f8*/ 	.byte	0x04, 0x17
        /*00fa*/ 	.short	(.L_48 - .L_47)
.L_47:
        /*00fc*/ 	.word	0x00000000
        /*0100*/ 	.short	0x0000
        /*0102*/ 	.short	0x0000
        /*0104*/ 	.byte	0x00, 0xf0, 0x31, 0x00


	//----- nvinfo : EIATTR_AT_ENTRY_FRAGMENTS
	.align		4
.L_48:
        /*0108*/ 	.byte	0x04, 0x4f
        /*010a*/ 	.short	(.L_50 - .L_49)


	//   ....[0]....
.L_49:
        /*010c*/ 	.word	0x00000004


	//----- nvinfo : EIATTR_RESERVED_SMEM_USED
	.align		4
.L_50:
        /*0110*/ 	.byte	0x01, 0x41
	.zero		2


	//----- nvinfo : EIATTR_SPARSE_MMA_MASK
	.align		4
        /*0114*/ 	.byte	0x03, 0x50
        /*0116*/ 	.short	0x0000


	//----- nvinfo : EIATTR_TCGEN05_1CTA_USED
	.align		4
        /*0118*/ 	.byte	0x01, 0x51
	.zero		2


	//----- nvinfo : EIATTR_MAXREG_COUNT
	.align		4
        /*011c*/ 	.byte	0x03, 0x1b
        /*011e*/ 	.short	0x00ff


	//----- nvinfo : EIATTR_NUM_BARRIERS
	.align		4
        /*0120*/ 	.byte	0x02, 0x4c
        /*0122*/ 	.byte	0x05
	.zero		1


	//----- nvinfo : EIATTR_INT_WARP_WIDE_INSTR_OFFSETS
	.align		4
        /*0124*/ 	.byte	0x04, 0x31
        /*0126*/ 	.short	(.L_52 - .L_51)


	//   ....[0]....
.L_51:
        /*0128*/ 	.word	0x00004880


	//   ....[1]....
        /*012c*/ 	.word	0x000048c0


	//----- nvinfo : EIATTR_COOP_GROUP_MASK_REGIDS
	.align		4
.L_52:
        /*0130*/ 	.byte	0x04, 0x29
        /*0132*/ 	.short	(.L_54 - .L_53)


	//   ....[0]....
.L_53:
        /*0134*/ 	.word	0xffffffff


	//   ....[1]....
        /*0138*/ 	.word	0xffffffff


	//   ....[2]....
        /*013c*/ 	.word	0xffffffff


	//   ....[3]....
        /*0140*/ 	.word	0xffffffff


	//   ....[4]....
        /*0144*/ 	.word	0xffffffff


	//   ....[5]....
        /*0148*/ 	.word	0xffffffff


	//   ....[6]....
        /*014c*/ 	.word	0xffffffff


	//   ....[7]....
        /*0150*/ 	.word	0xffffffff


	//   ....[8]....
        /*0154*/ 	.word	0xffffffff


	//   ....[9]....
        /*0158*/ 	.word	0xffffffff


	//   ....[10]....
        /*015c*/ 	.word	0xffffffff


	//   ....[11]....
        /*0160*/ 	.word	0xffffffff


	//----- nvinfo : EIATTR_COOP_GROUP_INSTR_OFFSETS
	.align		4
.L_54:
        /*0164*/ 	.byte	0x04, 0x28
        /*0166*/ 	.short	(.L_56 - .L_55)


	//   ....[0]....
.L_55:
        /*0168*/ 	.word	0x00000150


	//   ....[1]....
        /*016c*/ 	.word	0x00000490


	//   ....[2]....
        /*0170*/ 	.word	0x00000600


	//   ....[3]....
        /*0174*/ 	.word	0x000007c0


	//   ....[4]....
        /*0178*/ 	.word	0x00000b70


	//   ....[5]....
        /*017c*/ 	.word	0x00000dd0


	//   ....[6]....
        /*0180*/ 	.word	0x00000e30


	//   ....[7]....
        /*0184*/ 	.word	0x000026f0


	//   ....[8]....
        /*0188*/ 	.word	0x000029b0


	//   ....[9]....
        /*018c*/ 	.word	0x000044b0


	//   ....[10]....
        /*0190*/ 	.word	0x00004720


	//   ....[11]....
        /*0194*/ 	.word	0x00004970


	//----- nvinfo : EIATTR_VRC_CTA_INIT_COUNT
	.align		4
.L_56:
        /*0198*/ 	.byte	0x02, 0x4a
        /*019a*/ 	.byte	0x80
	.zero		1


	//----- nvinfo : EIATTR_MBARRIER_INSTR_OFFSETS
	.align		4
        /*019c*/ 	.byte	0x04, 0x39
        /*019e*/ 	.short	(.L_58 - .L_57)


	//   ....[0]....
.L_57:
        /*01a0*/ 	.word	0x000003c0
        /*01a4*/ 	.word	0x000000ff
        /*01a8*/ 	.word	0x00000000
        /*01ac*/ 	.short	0x0100
        /*01ae*/ 	.byte	0x05
	.zero		1


	//   ....[1]....
        /*01b0*/ 	.word	0x000003d0
        /*01b4*/ 	.word	0x000000ff
        /*01b8*/ 	.word	0x00000008
        /*01bc*/ 	.short	0x0100
        /*01be*/ 	.byte	0x05
	.zero		1


	//   ....[2]....
        /*01c0*/ 	.word	0x000003e0
        /*01c4*/ 	.word	0x000000ff
        /*01c8*/ 	.word	0x00000010
        /*01cc*/ 	.short	0x0100
        /*01ce*/ 	.byte	0x05
	.zero		1


	//   ....[3]....
        /*01d0*/ 	.word	0x000003f0
        /*01d4*/ 	.word	0x000000ff
        /*01d8*/ 	.word	0x00000018
        /*01dc*/ 	.short	0x0100
        /*01de*/ 	.byte	0x05
	.zero		1


	//   ....[4]....
        /*01e0*/ 	.word	0x00000400
        /*01e4*/ 	.word	0x000000ff
        /*01e8*/ 	.word	0x00000020
        /*01ec*/ 	.short	0x0100
        /*01ee*/ 	.byte	0x05
	.zero		1


	//   ....[5]....
        /*01f0*/ 	.word	0x00000410
        /*01f4*/ 	.word	0x000000ff
        /*01f8*/ 	.word	0x00000028
        /*01fc*/ 	.short	0x0100
        /*01fe*/ 	.byte	0x05
	.zero		1


	//   ....[6]....
        /*0200*/ 	.word	0x00000420
        /*0204*/ 	.word	0x000000ff
        /*0208*/ 	.word	0x00000030
        /*020c*/ 	.short	0x0100
        /*020e*/ 	.byte	0x05
	.zero		1


	//   ....[7]....
        /*0210*/ 	.word	0x00000430
        /*0214*/ 	.word	0x000000ff
        /*0218*/ 	.word	0x00000038
        /*021c*/ 	.short	0x0100
        /*021e*/ 	.byte	0x05
	.zero		1


	//   ....[8]....
        /*0220*/ 	.word	0x000005a0
        /*0224*/ 	.word	0x000000ff
        /*0228*/ 	.word	0x00000040
        /*022c*/ 	.short	0x0100
        /*022e*/ 	.byte	0x06
	.zero		1


	//   ....[9]....
        /*0230*/ 	.word	0x000005b0
        /*0234*/ 	.word	0x000000ff
        /*0238*/ 	.word	0x00000048
        /*023c*/ 	.short	0x0100
        /*023e*/ 	.byte	0x06
	.zero		1


	//   ....[10]....
        /*0240*/ 	.word	0x00000720
        /*0244*/ 	.word	0x000000ff
        /*0248*/ 	.word	0x00000050
        /*024c*/ 	.short	0x0100
        /*024e*/ 	.byte	0x06
	.zero		1


	//   ....[11]....
        /*0250*/ 	.word	0x00000730
        /*0254*/ 	.word	0x000000ff
        /*0258*/ 	.word	0x00000058
        /*025c*/ 	.short	0x0100
        /*025e*/ 	.byte	0x06
	.zero		1


	//   ....[12]....
        /*0260*/ 	.word	0x00000740
        /*0264*/ 	.word	0x000000ff
        /*0268*/ 	.word	0x00000060
        /*026c*/ 	.short	0x0100
        /*026e*/ 	.byte	0x06
	.zero		1


	//   ....[13]....
        /*0270*/ 	.word	0x00000750
        /*0274*/ 	.word	0x000000ff
        /*0278*/ 	.word	0x00000068
        /*027c*/ 	.short	0x0100
        /*027e*/ 	.byte	0x06
	.zero		1


	//   ....[14]....
        /*0280*/ 	.word	0x00000e90
        /*0284*/ 	.word	0x0000000e
        /*0288*/ 	.word	0x00000060
        /*028c*/ 	.short	0x010a
        /*028e*/ 	.byte	0xff
	.zero		1


	//   ....[15]....
        /*0290*/ 	.word	0x00000f70
        /*0294*/ 	.word	0x0000000e
        /*0298*/ 	.word	0x00000050
        /*029c*/ 	.short	0x0101
        /*029e*/ 	.byte	0xff
	.zero		1


	//   ....[16]....
        /*02a0*/ 	.word	0x000011a0
        /*02a4*/ 	.word	0x00000002
        /*02a8*/ 	.word	0x00000060
        /*02ac*/ 	.short	0x010a
        /*02ae*/ 	.byte	0xff
	.zero		1


	//   ....[17]....
        /*02b0*/ 	.word	0x000012c0
        /*02b4*/ 	.word	0x00000002
        /*02b8*/ 	.word	0x00000050
        /*02bc*/ 	.short	0x0101
        /*02be*/ 	.byte	0xff
	.zero		1


	//   ....[18]....
        /*02c0*/ 	.word	0x000012d0
        /*02c4*/ 	.word	0x00000003
        /*02c8*/ 	.word	0x00000060
        /*02cc*/ 	.short	0x010a
        /*02ce*/ 	.byte	0xff
	.zero		1


	//   ....[19]....
        /*02d0*/ 	.word	0x00001330
        /*02d4*/ 	.word	0x000000ff
        /*02d8*/ 	.word	0x00000050
        /*02dc*/ 	.short	0x010a
        /*02de*/ 	.byte	0x20
	.zero		1


	//   ....[20]....
        /*02e0*/ 	.word	0x000013b0
        /*02e4*/ 	.word	0x000000ff
        /*02e8*/ 	.word	0x00000060
        /*02ec*/ 	.short	0x0101
        /*02ee*/ 	.byte	0x20
	.zero		1


	//   ....[21]....
        /*02f0*/ 	.word	0x00001570
        /*02f4*/ 	.word	0x000000ff
        /*02f8*/ 	.word	0x00000020
        /*02fc*/ 	.short	0x010a
        /*02fe*/ 	.byte	0x05
	.zero		1


	//   ....[22]....
        /*0300*/ 	.word	0x00001750
        /*0304*/ 	.word	0x000000ff
        /*0308*/ 	.word	0x00000020
        /*030c*/ 	.short	0x010a
        /*030e*/ 	.byte	0x05
	.zero		1


	//   ....[23]....
        /*0310*/ 	.word	0x00001890
        /*0314*/ 	.word	0x000000ff
        /*0318*/ 	.word	0x00000020
        /*031c*/ 	.short	0x010a
        /*031e*/ 	.byte	0x1f
	.zero		1


	//   ....[24]....
        /*0320*/ 	.word	0x000018d0
        /*0324*/ 	.word	0x00000003
        /*0328*/ 	.word	0x00000050
        /*032c*/ 	.short	0x010a
        /*032e*/ 	.byte	0xff
	.zero		1


	//   ....[25]....
        /*0330*/ 	.word	0x00001960
        /*0334*/ 	.word	0x00000003
        /*0338*/ 	.word	0x00000060
        /*033c*/ 	.short	0x0101
        /*033e*/ 	.byte	0xff
	.zero		1


	//   ....[26]....
        /*0340*/ 	.word	0x00001ad0
        /*0344*/ 	.word	0x000000ff
        /*0348*/ 	.word	0x00000020
        /*034c*/ 	.short	0x010a
        /*034e*/ 	.byte	0x05
	.zero		1


	//   ....[27]....
        /*0350*/ 	.word	0x00001b90
        /*0354*/ 	.word	0x000000ff
        /*0358*/ 	.word	0x00000050
        /*035c*/ 	.short	0x010a
        /*035e*/ 	.byte	0x0c
	.zero		1


	//   ....[28]....
        /*0360*/ 	.word	0x00001c10
        /*0364*/ 	.word	0x000000ff
        /*0368*/ 	.word	0x00000060
        /*036c*/ 	.short	0x0101
        /*036e*/ 	.byte	0x0c
	.zero		1


	//   ....[29]....
        /*0370*/ 	.word	0x00002080
        /*0374*/ 	.word	0x000000ff
        /*0378*/ 	.word	0x00000000
        /*037c*/ 	.short	0x010a
        /*037e*/ 	.byte	0x11
	.zero		1


	//   ....[30]....
        /*0380*/ 	.word	0x000020a0
        /*0384*/ 	.word	0x000000ff
        /*0388*/ 	.word	0x00000048
        /*038c*/ 	.short	0x010a
        /*038e*/ 	.byte	0x0c
	.zero		1


	//   ....[31]....
        /*0390*/ 	.word	0x000020c0
        /*0394*/ 	.word	0x000000ff
        /*0398*/ 	.word	0x00000048
        /*039c*/ 	.short	0x010a
        /*039e*/ 	.byte	0x0c
	.zero		1


	//   ....[32]....
        /*03a0*/ 	.word	0x00002330
        /*03a4*/ 	.word	0x000000ff
        /*03a8*/ 	.word	0x00000000
        /*03ac*/ 	.short	0x010a
        /*03ae*/ 	.byte	0x0d
	.zero		1


	//   ....[33]....
        /*03b0*/ 	.word	0x000024c0
        /*03b4*/ 	.word	0x000000ff
        /*03b8*/ 	.word	0x00000000
        /*03bc*/ 	.short	0x010a
        /*03be*/ 	.byte	0x10
	.zero		1


	//   ....[34]....
        /*03c0*/ 	.word	0x00002550
        /*03c4*/ 	.word	0x000000ff
        /*03c8*/ 	.word	0x00000048
        /*03cc*/ 	.short	0x010a
        /*03ce*/ 	.byte	0x0c
	.zero		1


	//   ....[35]....
        /*03d0*/ 	.word	0x00002560
        /*03d4*/ 	.word	0x00000003
        /*03d8*/ 	.word	0x00000050
        /*03dc*/ 	.short	0x010a
        /*03de*/ 	.byte	0xff
	.zero		1


	//   ....[36]....
        /*03e0*/ 	.word	0x00002610
        /*03e4*/ 	.word	0x00000003
        /*03e8*/ 	.word	0x00000060
        /*03ec*/ 	.short	0x0101
        /*03ee*/ 	.byte	0xff
	.zero		1


	//   ....[37]....
        /*03f0*/ 	.word	0x00002680
        /*03f4*/ 	.word	0x000000ff
        /*03f8*/ 	.word	0x00000048
        /*03fc*/ 	.short	0x010a
        /*03fe*/ 	.byte	0x0c
	.zero		1


	//   ....[38]....
        /*0400*/ 	.word	0x00002a20
        /*0404*/ 	.word	0x00000057
        /*0408*/ 	.word	0x00000050
        /*040c*/ 	.short	0x010a
        /*040e*/ 	.byte	0xff
	.zero		1


	//   ....[39]....
        /*0410*/ 	.word	0x00002a80
        /*0414*/ 	.word	0x00000057
        /*0418*/ 	.word	0x00000060
        /*041c*/ 	.short	0x0101
        /*041e*/ 	.byte	0xff
	.zero		1


	//   ....[40]....
        /*0420*/ 	.word	0x00002e20
        /*0424*/ 	.word	0x00000057
        /*0428*/ 	.word	0x00000040
        /*042c*/ 	.short	0x010a
        /*042e*/ 	.byte	0xff
	.zero		1


	//   ....[41]....
        /*0430*/ 	.word	0x00003280
        /*0434*/ 	.word	0x00000057
        /*0438*/ 	.word	0x00000048
        /*043c*/ 	.short	0x0101
        /*043e*/ 	.byte	0xff
	.zero		1


	//   ....[42]....
        /*0440*/ 	.word	0x00004470
        /*0444*/ 	.word	0x00000003
        /*0448*/ 	.word	0x00000050
        /*044c*/ 	.short	0x010a
        /*044e*/ 	.byte	0xff
	.zero		1


	//   ....[43]....
        /*0450*/ 	.word	0x00004520
        /*0454*/ 	.word	0x00000003
        /*0458*/ 	.word	0x00000060
        /*045c*/ 	.short	0x0101
        /*045e*/ 	.byte	0xff
	.zero		1


	//   ....[44]....
        /*0460*/ 	.word	0x000049c0
        /*0464*/ 	.word	0x0000000e
        /*0468*/ 	.word	0x00000060
        /*046c*/ 	.short	0x010a
        /*046e*/ 	.byte	0xff
	.zero		1


	//   ....[45]....
        /*0470*/ 	.word	0x00004a20
        /*0474*/ 	.word	0x00000002
        /*0478*/ 	.word	0x00000060
        /*047c*/ 	.short	0x010a
        /*047e*/ 	.byte	0xff
	.zero		1


	//   ....[46]....
        /*0480*/ 	.word	0x00004a80
        /*0484*/ 	.word	0x00000003
        /*0488*/ 	.word	0x00000060
        /*048c*/ 	.short	0x010a
        /*048e*/ 	.byte	0xff
	.zero		1


	//   ....[47]....
        /*0490*/ 	.word	0x00004ae0
        /*0494*/ 	.word	0x00000000
        /*0498*/ 	.word	0x00000050
        /*049c*/ 	.short	0x010a
        /*049e*/ 	.byte	0xff
	.zero		1


	//   ....[48]....
        /*04a0*/ 	.word	0x00004b60
        /*04a4*/ 	.word	0x00000003
        /*04a8*/ 	.word	0x00000020
        /*04ac*/ 	.short	0x010a
        /*04ae*/ 	.byte	0xff
	.zero		1


	//   ....[49]....
        /*04b0*/ 	.word	0x00004bc0
        /*04b4*/ 	.word	0x00000003
        /*04b8*/ 	.word	0x00000050
        /*04bc*/ 	.short	0x010a
        /*04be*/ 	.byte	0xff
	.zero		1


	//   ....[50]....
        /*04c0*/ 	.word	0x00004c40
        /*04c4*/ 	.word	0x00000000
        /*04c8*/ 	.word	0x00000020
        /*04cc*/ 	.short	0x010a
        /*04ce*/ 	.byte	0xff
	.zero		1


	//   ....[51]....
        /*04d0*/ 	.word	0x00004ca0
        /*04d4*/ 	.word	0x00000002
        /*04d8*/ 	.word	0x00000050
        /*04dc*/ 	.short	0x010a
        /*04de*/ 	.byte	0xff
	.zero		1


	//   ....[52]....
        /*04e0*/ 	.word	0x00004d20
        /*04e4*/ 	.word	0x00000000
        /*04e8*/ 	.word	0x00000048
        /*04ec*/ 	.short	0x010a
        /*04ee*/ 	.byte	0xff
	.zero		1


	//   ....[53]....
        /*04f0*/ 	.word	0x00004da0
        /*04f4*/ 	.word	0x00000000
        /*04f8*/ 	.word	0x00000000
        /*04fc*/ 	.short	0x010a
        /*04fe*/ 	.byte	0xff
	.zero		1


	//   ....[54]....
        /*0500*/ 	.word	0x00004e10
        /*0504*/ 	.word	0x00000003
        /*0508*/ 	.word	0x00000050
        /*050c*/ 	.short	0x010a
        /*050e*/ 	.byte	0xff
	.zero		1


	//   ....[55]....
        /*0510*/ 	.word	0x00004e90
        /*0514*/ 	.word	0x00000000
        /*0518*/ 	.word	0x00000048
        /*051c*/ 	.short	0x010a
        /*051e*/ 	.byte	0xff
	.zero		1


	//   ....[56]....
        /*0520*/ 	.word	0x00004ee0
        /*0524*/ 	.word	0x00000057
        /*0528*/ 	.word	0x00000050
        /*052c*/ 	.short	0x010a
        /*052e*/ 	.byte	0xff
	.zero		1


	//   ....[57]....
        /*0530*/ 	.word	0x00004f40
        /*0534*/ 	.word	0x00000057
        /*0538*/ 	.word	0x00000040
        /*053c*/ 	.short	0x010a
        /*053e*/ 	.byte	0xff
	.zero		1


	//   ....[58]....
        /*0540*/ 	.word	0x00004fa0
        /*0544*/ 	.word	0x00000003
        /*0548*/ 	.word	0x00000050
        /*054c*/ 	.short	0x010a
        /*054e*/ 	.byte	0xff
	.zero		1


	//----- nvinfo : EIATTR_NUM_MBARRIERS
	.align		4
.L_58:
        /*0550*/ 	.byte	0x03, 0x38
        /*0552*/ 	.short	0x000e


	//----- nvinfo : EIATTR_EXIT_INSTR_OFFSETS
	.align		4
        /*0554*/ 	.byte	0x04, 0x1c
        /*0556*/ 	.short	(.L_60 - .L_59)


	//   ....[0]....
.L_59:
        /*0558*/ 	.word	0x000026b0


	//   ....[1]....
        /*055c*/ 	.word	0x000049a0


	//----- nvinfo : EIATTR_MAX_THREADS
	.align		4
.L_60:
        /*0560*/ 	.byte	0x04, 0x05
        /*0562*/ 	.short	(.L_62 - .L_61)
.L_61:
        /*0564*/ 	.word	0x000000e0
        /*0568*/ 	.word	0x00000001
        /*056c*/ 	.word	0x00000001


	//----- nvinfo : EIATTR_CRS_STACK_SIZE
	.align		4
.L_62:
        /*0570*/ 	.byte	0x04, 0x1e
        /*0572*/ 	.short	(.L_64 - .L_63)
.L_63:
        /*0574*/ 	.word	0x00000000


	//----- nvinfo : EIATTR_CBANK_PARAM_SIZE
	.align		4
.L_64:
        /*0578*/ 	.byte	0x03, 0x19
        /*057a*/ 	.short	0x0404


	//----- nvinfo : EIATTR_PARAM_CBANK
	.align		4
        /*057c*/ 	.byte	0x04, 0x0a
        /*057e*/ 	.short	(.L_66 - .L_65)
	.align		4
.L_65:
        /*0580*/ 	.word	index@(.nv.constant0.kernel_cutlass_kernel_cudnngrouped_gemmgrouped_gemm_swiglugrouped_gemm_swiglu_quantBlockScaledContiguousGroupedGemmKernel_object_at__TiledMMA_ThrLayoutVMNK11110000_PermutationMNK____MMAAt_0)
        /*0584*/ 	.short	0x0380
        /*0586*/ 	.short	0x0404


	//----- nvinfo : EIATTR_SW_WAR
	.align		4
.L_66:
        /*0588*/ 	.byte	0x04, 0x36
        /*058a*/ 	.short	(.L_68 - .L_67)
.L_67:
        /*058c*/ 	.word	0x00000008
.L_68:


//--------------------- .nv.compat                --------------------------
	.section	.nv.compat,"",@"SHT_CUDA_COMPAT_INFO"
	.align	4
        /*0000*/ 	.byte	0x02, 0x02, 0x02, 0x00, 0x02, 0x05, 0x05, 0x00, 0x02, 0x03, 0x01, 0x00, 0x02, 0x06, 0x01, 0x00


//--------------------- .nv.callgraph             --------------------------
	.section	.nv.callgraph,"",@"SHT_CUDA_CALLGRAPH"
	.align	4
	.sectionentsize	8
	.align		4
        /*0000*/ 	.word	0x00000000
	.align		4
        /*0004*/ 	.word	0xffffffff
	.align		4
        /*0008*/ 	.word	0x00000000
	.align		4
        /*000c*/ 	.word	0xfffffffe
	.align		4
        /*0010*/ 	.word	0x00000000
	.align		4
        /*0014*/ 	.word	0xfffffffd
	.align		4
        /*0018*/ 	.word	0x00000000
	.align		4
        /*001c*/ 	.word	0xfffffffc


//--------------------- .text.kernel_cutlass_kernel_cudnngrouped_gemmgrouped_gemm_swiglugrouped_gemm_swiglu_quantBlockScaledContiguousGroupedGemmKernel_object_at__TiledMMA_ThrLayoutVMNK11110000_PermutationMNK____MMAAt_0 --------------------------
	.section	.text.kernel_cutlass_kernel_cudnngrouped_gemmgrouped_gemm_swiglugrouped_gemm_swiglu_quantBlockScaledContiguousGroupedGemmKernel_object_at__TiledMMA_ThrLayoutVMNK11110000_PermutationMNK____MMAAt_0,"ax",@progbits
	.align	128
        .global         kernel_cutlass_kernel_cudnngrouped_gemmgrouped_gemm_swiglugrouped_gemm_swiglu_quantBlockScaledContiguousGroupedGemmKernel_object_at__TiledMMA_ThrLayoutVMNK11110000_PermutationMNK____MMAAt_0
        .type           kernel_cutlass_kernel_cudnngrouped_gemmgrouped_gemm_swiglugrouped_gemm_swiglu_quantBlockScaledContiguousGroupedGemmKernel_object_at__TiledMMA_ThrLayoutVMNK11110000_PermutationMNK____MMAAt_0,@function
        .size           kernel_cutlass_kernel_cudnngrouped_gemmgrouped_gemm_swiglugrouped_gemm_swiglu_quantBlockScaledContiguousGroupedGemmKernel_object_at__TiledMMA_ThrLayoutVMNK11110000_PermutationMNK____MMAAt_0,(.L_x_96 - kernel_cutlass_kernel_cudnngrouped_gemmgrouped_gemm_swiglugrouped_gemm_swiglu_quantBlockScaledContiguousGroupedGemmKernel_object_at__TiledMMA_ThrLayoutVMNK11110000_PermutationMNK____MMAAt_0)
        .other          kernel_cutlass_kernel_cudnngrouped_gemmgrouped_gemm_swiglugrouped_gemm_swiglu_quantBlockScaledContiguousGroupedGemmKernel_object_at__TiledMMA_ThrLayoutVMNK11110000_PermutationMNK____MMAAt_0,@"STO_CUDA_ENTRY STV_DEFAULT"
kernel_cutlass_kernel_cudnngrouped_gemmgrouped_gemm_swiglugrouped_gemm_swiglu_quantBlockScaledContiguousGroupedGemmKernel_object_at__TiledMMA_ThrLayoutVMNK11110000_PermutationMNK____MMAAt_0:
.text.kernel_cutlass_kernel_cudnngrouped_gemmgrouped_gemm_swiglugrouped_gemm_swiglu_quantBlockScaledContiguousGroupedGemmKernel_object_at__TiledMMA_ThrLayoutVMNK11110000_PermutationMNK____MMAAt_0:
[----:B------:R-:W1:Y:S01]  /*0000*/  LDC R1, c[0x0][0x37c] ;  /* 0x0000df00ff017b82 */ /* 0x000e620000000800 */
[----:B------:R-:W2:Y:S01]  /*0010*/  S2R R3, SR_TID.Y ;  /* 0x0000000000037919 */ /* 0x000ea20000002200 */
[----:B------:R-:W3:Y:S06]  /*0020*/  LDCU UR5, c[0x0][0x360] ;  /* 0x00006c00ff0577ac */ /* 0x000eec0008000800 */
[----:B------:R-:W4:Y:S01]  /*0030*/  S2UR UR32, SR_CgaCtaId ;  /* 0x00000000002079c3 */ /* 0x000f220000008800 */
[----:B------:R-:W2:Y:S01]  /*0040*/  S2R R0, SR_TID.Z ;  /* 0x0000000000007919 */ /* 0x000ea20000002300 */
[----:B------:R-:W2:Y:S01]  /*0050*/  LDCU UR4, c[0x0][0x364] ;  /* 0x00006c80ff0477ac */ /* 0x000ea20008000800 */
[----:B------:R-:W3:Y:S01]  /*0060*/  S2R R104, SR_TID.X ;  /* 0x0000000000687919 */ /* 0x000ee20000002100 */
[----:B------:R-:W5:Y:S01]  /*0070*/  LDCU.U8 UR8, c[0x0][0x382] ;  /* 0x00007040ff0877ac */ /* 0x000f620008000000 */
[----:B------:R-:W4:Y:S01]  /*0080*/  LDCU UR6, c[0x0][0x36c] ;  /* 0x00006d80ff0677ac */ /* 0x000f220008000800 */
[----:B------:R-:W-:Y:S01]  /*0090*/  UMOV UR14, 0x1 ;  /* 0x00000001000e7882 */ /* 0x000fe20000000000 */
[----:B----4-:R-:W-:-:S02]  /*00a0*/  ULEA.HI UR7, UR32, UR32, URZ, 0x1 ;  /* 0x0000002020077291 */ /* 0x010fc4000f8f08ff */
[----:B-----5:R-:W-:Y:S02]  /*00b0*/  ULOP3.LUT UR8, UR8, 0x1, URZ, 0xc0, !UPT ;  /* 0x0000000108087892 */ /* 0x020fe4000f8ec0ff */
[----:B------:R-:W-:Y:S02]  /*00c0*/  ULOP3.LUT UR7, UR7, 0xfffffffe, URZ, 0xc0, !UPT ;  /* 0xfffffffe07077892 */ /* 0x000fe4000f8ec0ff */
[----:B------:R-:W-:Y:S02]  /*00d0*/  UISETP.EQ.U32.AND UP3, UPT, UR6, 0x1, UPT ;  /* 0x000000010600788c */ /* 0x000fe4000bf62070 */
[----:B------:R-:W-:Y:S01]  /*00e0*/  UIADD3 UR15, UPT, UPT, -UR7, UR32, URZ ;  /* 0x00000020070f7290 */ /* 0x000fe2000fffe1ff */
[----:B--2---:R-:W-:Y:S01]  /*00f0*/  IMAD R3, R0, UR4, R3 ;  /* 0x0000000400037c24 */ /* 0x004fe2000f8e0203 */
[----:B------:R-:W-:Y:S02]  /*0100*/  UISETP.NE.U32.AND UP6, UPT, UR8, 0x1, UPT ;  /* 0x000000010800788c */ /* 0x000fe4000bfc5070 */
[----:B------:R-:W-:Y:S01]  /*0110*/  USHF.L.U32 UR21, UR14, UR15, URZ ;  /* 0x0000000f0e157299 */ /* 0x000fe200080006ff */
[----:B---3--:R-:W-:Y:S01]  /*0120*/  IMAD R120, R3, UR5, R104 ;  /* 0x0000000503787c24 */ /* 0x008fe2000f8e0268 */
[----:B------:R-:W2:Y:S04]  /*0130*/  LDCU.U8 UR5, c[0x0][0x381] ;  /* 0x00007020ff0577ac */ /* 0x000ea80008000000 */
[----:B------:R-:W-:-:S06]  /*0140*/  SHF.R.U32.HI R120, RZ, 0x5, R120 ;  /* 0x00000005ff787819 */ /* 0x000fcc0000011678 */
[----:B------:R-:W3:Y:S01]  /*0150*/  SHFL.IDX PT, R120, R120, RZ, 0x1f ;  /* 0x00001fff78787589 */ /* 0x000ee200000e0000 */
[----:B--2---:R-:W-:-:S04]  /*0160*/  ULOP3.LUT UR5, UR5, 0x1, URZ, 0xc0, !UPT ;  /* 0x0000000105057892 */ /* 0x004fc8000f8ec0ff */
[----:B------:R-:W-:Y:S01]  /*0170*/  UISETP.NE.U32.AND UP5, UPT, UR5, 0x1, UPT ;  /* 0x000000010500788c */ /* 0x000fe2000bfa5070 */
[C---:B---3--:R-:W-:Y:S02]  /*0180*/  R2UR UR4, R120.reuse ;  /* 0x00000000780472ca */ /* 0x048fe400000e0000 */
[----:B------:R-:W-:-:S11]  /*0190*/  ISETP.NE.AND P0, PT, R120, 0x5, PT ;  /* 0x000000057800780c */ /* 0x000fd60003f05270 */
[----:B------:R-:W-:Y:S02]  /*01a0*/  UISETP.NE.AND UP4, UPT, UR4, URZ, UPT ;  /* 0x000000ff0400728c */ /* 0x000fe4000bf85270 */
[----:B-1----:R-:W-:Y:S09]  /*01b0*/  @P0 BRA `(.L_x_0) ;  /* 0x0000000000500947 */ /* 0x002ff20003800000 */
[----:B------:R-:W1:Y:S02]  /*01c0*/  LDCU.64 UR4, c[0x0][0x348] ;  /* 0x00006900ff0477ac */ /* 0x000e640008000a00 */
[----:B-1----:R-:W-:Y:S02]  /*01d0*/  UIADD3 UR16, UP2, UPT, UR4, 0x40, URZ ;  /* 0x0000004004107890 */ /* 0x002fe4000ff5e0ff */
[----:B------:R-:W-:Y:S02]  /*01e0*/  UIADD3 UR12, UP1, UPT, UR4, 0xc0, URZ ;  /* 0x000000c0040c7890 */ /* 0x000fe4000ff3e0ff */
[----:B------:R-:W-:Y:S02]  /*01f0*/  UIADD3 UR10, UP0, UPT, UR4, 0x140, URZ ;  /* 0x00000140040a7890 */ /* 0x000fe4000ff1e0ff */
[----:B------:R-:W-:Y:S02]  /*0200*/  UIADD3.X UR17, UPT, UPT, URZ, UR5, URZ, UP2, !UPT ;  /* 0x00000005ff117290 */ /* 0x000fe400097fe4ff */
[----:B------:R-:W-:-:S02]  /*0210*/  UIADD3 UR8, UP2, UPT, UR4, 0x1c0, URZ ;  /* 0x000001c004087890 */ /* 0x000fc4000ff5e0ff */
[----:B------:R-:W-:Y:S02]  /*0220*/  UIADD3.X UR13, UPT, UPT, URZ, UR5, URZ, UP1, !UPT ;  /* 0x00000005ff0d7290 */ /* 0x000fe40008ffe4ff */
[----:B------:R-:W-:Y:S02]  /*0230*/  UIADD3 UR6, UP1, UPT, UR4, 0x240, URZ ;  /* 0x0000024004067890 */ /* 0x000fe4000ff3e0ff */
[----:B------:R-:W-:Y:S01]  /*0240*/  UIADD3.X UR11, UPT, UPT, URZ, UR5, URZ, UP0, !UPT ;  /* 0x00000005ff0b7290 */ /* 0x000fe200087fe4ff */
[----:B------:R1:W-:Y:S01]  /*0250*/  UTMACCTL.PF [UR16] ;  /* 0x00000000100079b9 */ /* 0x0003e20008040000 */
[----:B------:R-:W-:-:S03]  /*0260*/  UIADD3 UR4, UP0, UPT, UR4, 0x2c0, URZ ;  /* 0x000002c004047890 */ /* 0x000fc6000ff1e0ff */
[----:B------:R1:W-:Y:S01]  /*0270*/  UTMACCTL.PF [UR12] ;  /* 0x000000000c0079b9 */ /* 0x0003e20008040000 */
[----:B------:R-:W-:-:S03]  /*0280*/  UIADD3.X UR9, UPT, UPT, URZ, UR5, URZ, UP2, !UPT ;  /* 0x00000005ff097290 */ /* 0x000fc600097fe4ff */
[----:B------:R1:W-:Y:S01]  /*0290*/  UTMACCTL.PF [UR10] ;  /* 0x000000000a0079b9 */ /* 0x0003e20008040000 */
[----:B------:R-:W-:Y:S02]  /*02a0*/  UIADD3.X UR7, UPT, UPT, URZ, UR5, URZ, UP1, !UPT ;  /* 0x00000005ff077290 */ /* 0x000fe40008ffe4ff */
[----:B------:R-:W-:-:S03]  /*02b0*/  UIADD3.X UR5, UPT, UPT, URZ, UR5, URZ, UP0, !UPT ;  /* 0x00000005ff057290 */ /* 0x000fc600087fe4ff */
[----:B------:R1:W-:Y:S04]  /*02c0*/  UTMACCTL.PF [UR8] ;  /* 0x00000000080079b9 */ /* 0x0003e80008040000 */
[----:B------:R1:W-:Y:S02]  /*02d0*/  UTMACCTL.PF [UR6] ;  /* 0x00000000060079b9 */ /* 0x0003e40008040000 */
[----:B------:R1:W-:Y:S02]  /*02e0*/  UTMACCTL.PF [UR4] ;  /* 0x00000000040079b9 */ /* 0x0003e40008040000 */
[----:B-1----:R-:W-:Y:S01]  /*02f0*/  NOP ;  /* 0x0000000000007918 */ /* 0x002fe20000000000 */
.L_x_0:
[----:B------:R-:W-:Y:S05]  /*0300*/  BRA.U UP4, `(.L_x_1) ;  /* 0x0000000104507547 */ /* 0x000fea000b800000 */
[----:B------:R-:W-:Y:S01]  /*0310*/  UMOV UR5, 0x400 ;  /* 0x0000040000057882 */ /* 0x000fe20000000000 */
[----:B------:R-:W-:Y:S01]  /*0320*/  UMOV UR6, 0x1 ;  /* 0x0000000100067882 */ /* 0x000fe20000000000 */
[----:B------:R-:W-:Y:S02]  /*0330*/  ULEA UR5, UR32, UR5, 0x18 ;  /* 0x0000000520057291 */ /* 0x000fe4000f8ec0ff */
[----:B------:R-:W-:-:S04]  /*0340*/  UIADD3 UR6, UPT, UPT, -UR6, 0x100000, URZ ;  /* 0x0010000006067890 */ /* 0x000fc8000fffe1ff */
[----:B------:R-:W-:Y:S02]  /*0350*/  USHF.L.U32 UR7, UR6, 0xb, URZ ;  /* 0x0000000b06077899 */ /* 0x000fe400080006ff */
[----:B------:R-:W-:Y:S01]  /*0360*/  USHF.L.U32 UR6, UR6, 0x1, URZ ;  /* 0x0000000106067899 */ /* 0x000fe200080006ff */
[----:B------:R-:W-:Y:S02]  /*0370*/  UMOV UR4, 0x2 ;  /* 0x0000000200047882 */ /* 0x000fe40000000000 */
[----:B------:R-:W-:-:S04]  /*0380*/  UIADD3 UR8, UPT, UPT, -UR4, 0x100000, URZ ;  /* 0x0010000004087890 */ /* 0x000fc8000fffe1ff */
[----:B------:R-:W-:Y:S02]  /*0390*/  USHF.L.U32 UR9, UR8, 0xb, URZ ;  /* 0x0000000b08097899 */ /* 0x000fe400080006ff */
[----:B------:R-:W-:Y:S01]  /*03a0*/  USHF.L.U32 UR8, UR8, 0x1, URZ ;  /* 0x0000000108087899 */ /* 0x000fe200080006ff */
[----:B------:R-:W1:Y:S02]  /*03b0*/  FENCE.VIEW.ASYNC.S ;  /* 0x00000000000073c6 */ /* 0x000e640000000000 */
[----:B-1----:R1:W2:Y:S01]  /*03c0*/  SYNCS.EXCH.64 URZ, [UR5], UR6 ;  /* 0x0000000605ff75b2 */ /* 0x0022a20008000100 */
[----:B------:R1:W3:Y:S01]  /*03d0*/  SYNCS.EXCH.64 URZ, [UR5+0x8], UR6 ;  /* 0x0000080605ff75b2 */ /* 0x0002e20008000100 */
[----:B------:R1:W4:Y:S01]  /*03e0*/  SYNCS.EXCH.64 URZ, [UR5+0x10], UR6 ;  /* 0x0000100605ff75b2 */ /* 0x0003220008000100 */
[----:B------:R1:W1:Y:S06]  /*03f0*/  SYNCS.EXCH.64 URZ, [UR5+0x18], UR6 ;  /* 0x0000180605ff75b2 */ /* 0x00026c0008000100 */
[----:B------:R1:W1:Y:S01]  /*0400*/  SYNCS.EXCH.64 URZ, [UR5+0x20], UR8 ;  /* 0x0000200805ff75b2 */ /* 0x0002620008000100 */
[----:B------:R1:W1:Y:S01]  /*0410*/  SYNCS.EXCH.64 URZ, [UR5+0x28], UR8 ;  /* 0x0000280805ff75b2 */ /* 0x0002620008000100 */
[----:B------:R1:W1:Y:S01]  /*0420*/  SYNCS.EXCH.64 URZ, [UR5+0x30], UR8 ;  /* 0x0000300805ff75b2 */ /* 0x0002620008000100 */
[----:B------:R1:W1:Y:S01]  /*0430*/  SYNCS.EXCH.64 URZ, [UR5+0x38], UR8 ;  /* 0x0000380805ff75b2 */ /* 0x0002620008000100 */
[----:B------:R-:W-:Y:S01]  /*0440*/  NOP ;  /* 0x0000000000007918 */ /* 0x000fe20000000000 */
.L_x_1:
[----:B------:R-:W-:Y:S01]  /*0450*/  NOP ;  /* 0x0000000000007918 */ /* 0x000fe20000000000 */
[----:B------:R-:W-:Y:S05]  /*0460*/  BRA.U !UP3, `(.L_x_2) ;  /* 0x000000010b087547 */ /* 0x000fea000b800000 */
[----:B-1234-:R-:W-:Y:S01]  /*0470*/  UCGABAR_ARV ;  /* 0x00000000000079c7 */ /* 0x01efe20008000000 */
[----:B------:R-:W-:Y:S05]  /*0480*/  BRA `(.L_x_3) ;  /* 0x0000000000047947 */ /* 0x000fea0003800000 */
.L_x_2:
[----:B-1234-:R-:W-:Y:S01]  /*0490*/  NOP ;  /* 0x0000000000007918 */ /* 0x01efe20000000000 */
.L_x_3:
[----:B------:R-:W-:Y:S05]  /*04a0*/  BRA.U !UP3, `(.L_x_4) ;  /* 0x000000010b0c7547 */ /* 0x000fea000b800000 */
[----:B------:R-:W-:Y:S01]  /*04b0*/  UCGABAR_WAIT ;  /* 0x0000000000007dc7 */ /* 0x000fe20008000000 */
[----:B------:R-:W-:Y:S01]  /*04c0*/  CCTL.IVALL ;  /* 0x00000000ff00798f */ /* 0x000fe20002000000 */
[----:B------:R-:W-:Y:S05]  /*04d0*/  BRA `(.L_x_5) ;  /* 0x0000000000047947 */ /* 0x000fea0003800000 */
.L_x_4:
[----:B------:R-:W-:Y:S06]  /*04e0*/  BAR.SYNC.DEFER_BLOCKING 0x0 ;  /* 0x0000000000007b1d */ /* 0x000fec0000010000 */
.L_x_5:
[----:B------:R-:W-:Y:S01]  /*04f0*/  @!UP4 UMOV UR6, 0x400 ;  /* 0x000004000006c882 */ /* 0x000fe20000000000 */
[----:B------:R-:W-:Y:S01]  /*0500*/  UMOV UR5, 0x1 ;  /* 0x0000000100057882 */ /* 0x000fe20000000000 */
[----:B------:R-:W-:Y:S01]  /*0510*/  UMOV UR4, 0x4 ;  /* 0x0000000400047882 */ /* 0x000fe20000000000 */
[----:B------:R-:W-:Y:S02]  /*0520*/  @!UP4 ULEA UR6, UR32, UR6, 0x18 ;  /* 0x000000062006c291 */ /* 0x000fe4000f8ec0ff */
[----:B------:R-:W-:-:S04]  /*0530*/  @!UP4 UIADD3 UR8, UPT, UPT, -UR5, 0x100000, URZ ;  /* 0x001000000508c890 */ /* 0x000fc8000fffe1ff */
[----:B------:R-:W-:Y:S02]  /*0540*/  @!UP4 USHF.L.U32 UR9, UR8, 0xb, URZ ;  /* 0x0000000b0809c899 */ /* 0x000fe400080006ff */
[----:B------:R-:W-:Y:S02]  /*0550*/  @!UP4 USHF.L.U32 UR8, UR8, 0x1, URZ ;  /* 0x000000010808c899 */ /* 0x000fe400080006ff */
[----:B------:R-:W-:-:S04]  /*0560*/  @!UP4 UIADD3 UR4, UPT, UPT, -UR4, 0x100000, URZ ;  /* 0x001000000404c890 */ /* 0x000fc8000fffe1ff */
[----:B------:R-:W-:Y:S02]  /*0570*/  @!UP4 USHF.L.U32 UR5, UR4, 0xb, URZ ;  /* 0x0000000b0405c899 */ /* 0x000fe400080006ff */
[----:B------:R-:W-:Y:S01]  /*0580*/  @!UP4 USHF.L.U32 UR4, UR4, 0x1, URZ ;  /* 0x000000010404c899 */ /* 0x000fe200080006ff */
[----:B------:R-:W1:Y:S03]  /*0590*/  FENCE.VIEW.ASYNC.S ;  /* 0x00000000000073c6 */ /* 0x000e660000000000 */
[----:B-1----:R1:W2:Y:S08]  /*05a0*/  @!UP4 SYNCS.EXCH.64 URZ, [UR6+0x40], UR8 ;  /* 0x0000400806ffc5b2 */ /* 0x0022b00008000100 */
[----:B------:R1:W3:Y:S01]  /*05b0*/  @!UP4 SYNCS.EXCH.64 URZ, [UR6+0x48], UR4 ;  /* 0x0000480406ffc5b2 */ /* 0x0002e20008000100 */
[----:B------:R-:W-:Y:S01]  /*05c0*/  NOP ;  /* 0x0000000000007918 */ /* 0x000fe20000000000 */
[----:B------:R-:W-:Y:S05]  /*05d0*/  BRA.U !UP3, `(.L_x_6) ;  /* 0x000000010b087547 */ /* 0x000fea000b800000 */
[----:B--23--:R-:W-:Y:S01]  /*05e0*/  UCGABAR_ARV ;  /* 0x00000000000079c7 */ /* 0x00cfe20008000000 */
[----:B------:R-:W-:Y:S05]  /*05f0*/  BRA `(.L_x_7) ;  /* 0x0000000000047947 */ /* 0x000fea0003800000 */
.L_x_6:
[----:B--23--:R-:W-:Y:S01]  /*0600*/  NOP ;  /* 0x0000000000007918 */ /* 0x00cfe20000000000 */
.L_x_7:
[----:B------:R-:W-:Y:S05]  /*0610*/  BRA.U !UP3, `(.L_x_8) ;  /* 0x000000010b0c7547 */ /* 0x000fea000b800000 */
[----:B------:R-:W-:Y:S01]  /*0620*/  UCGABAR_WAIT ;  /* 0x0000000000007dc7 */ /* 0x000fe20008000000 */
[----:B------:R-:W-:Y:S01]  /*0630*/  CCTL.IVALL ;  /* 0x00000000ff00798f */ /* 0x000fe20002000000 */
[----:B------:R-:W-:Y:S05]  /*0640*/  BRA `(.L_x_9) ;  /* 0x0000000000047947 */ /* 0x000fea0003800000 */
.L_x_8:
[----:B------:R-:W-:Y:S06]  /*0650*/  BAR.SYNC.DEFER_BLOCKING 0x0 ;  /* 0x0000000000007b1d */ /* 0x000fec0000010000 */
.L_x_9:
[----:B------:R-:W-:Y:S05]  /*0660*/  BRA.U UP4, `(.L_x_10) ;  /* 0x0000000104407547 */ /* 0x000fea000b800000 */
[----:B-1----:R-:W-:Y:S01]  /*0670*/  UMOV UR6, 0x400 ;  /* 0x0000040000067882 */ /* 0x002fe20000000000 */
[----:B------:R-:W-:Y:S01]  /*0680*/  UMOV UR5, 0x20 ;  /* 0x0000002000057882 */ /* 0x000fe20000000000 */
[----:B------:R-:W-:Y:S01]  /*0690*/  UMOV UR4, 0xc0 ;  /* 0x000000c000047882 */ /* 0x000fe20000000000 */
[----:B------:R-:W-:Y:S02]  /*06a0*/  ULEA UR6, UR32, UR6, 0x18 ;  /* 0x0000000620067291 */ /* 0x000fe4000f8ec0ff */
[----:B------:R-:W-:-:S04]  /*06b0*/  UIADD3 UR8, UPT, UPT, -UR5, 0x100000, URZ ;  /* 0x0010000005087890 */ /* 0x000fc8000fffe1ff */
[----:B------:R-:W-:Y:S02]  /*06c0*/  USHF.L.U32 UR9, UR8, 0xb, URZ ;  /* 0x0000000b08097899 */ /* 0x000fe400080006ff */
[----:B------:R-:W-:Y:S02]  /*06d0*/  USHF.L.U32 UR8, UR8, 0x1, URZ ;  /* 0x0000000108087899 */ /* 0x000fe400080006ff */
[----:B------:R-:W-:-:S04]  /*06e0*/  UIADD3 UR4, UPT, UPT, -UR4, 0x100000, URZ ;  /* 0x0010000004047890 */ /* 0x000fc8000fffe1ff */
[----:B------:R-:W-:Y:S02]  /*06f0*/  USHF.L.U32 UR5, UR4, 0xb, URZ ;  /* 0x0000000b04057899 */ /* 0x000fe400080006ff */
[----:B------:R-:W-:Y:S01]  /*0700*/  USHF.L.U32 UR4, UR4, 0x1, URZ ;  /* 0x0000000104047899 */ /* 0x000fe200080006ff */
[----:B------:R-:W1:Y:S03]  /*0710*/  FENCE.VIEW.ASYNC.S ;  /* 0x00000000000073c6 */ /* 0x000e660000000000 */
[----:B-1----:R2:W3:Y:S01]  /*0720*/  SYNCS.EXCH.64 URZ, [UR6+0x50], UR8 ;  /* 0x0000500806ff75b2 */ /* 0x0024e20008000100 */
[----:B------:R2:W4:Y:S07]  /*0730*/  SYNCS.EXCH.64 URZ, [UR6+0x58], UR8 ;  /* 0x0000580806ff75b2 */ /* 0x00052e0008000100 */
[----:B------:R2:W1:Y:S01]  /*0740*/  SYNCS.EXCH.64 URZ, [UR6+0x60], UR4 ;  /* 0x0000600406ff75b2 */ /* 0x0004620008000100 */
[----:B------:R2:W1:Y:S02]  /*0750*/  SYNCS.EXCH.64 URZ, [UR6+0x68], UR4 ;  /* 0x0000680406ff75b2 */ /* 0x0004640008000100 */
[----:B--2---:R-:W-:Y:S01]  /*0760*/  NOP ;  /* 0x0000000000007918 */ /* 0x004fe20000000000 */
.L_x_10:
[----:B------:R-:W-:Y:S01]  /*0770*/  NOP ;  /* 0x0000000000007918 */ /* 0x000fe20000000000 */
[----:B-1-34-:R-:W-:Y:S06]  /*0780*/  BAR.SYNC.DEFER_BLOCKING 0x0 ;  /* 0x0000000000007b1d */ /* 0x01afec0000010000 */
[----:B------:R-:W-:Y:S05]  /*0790*/  BRA.U !UP3, `(.L_x_11) ;  /* 0x000000010b087547 */ /* 0x000fea000b800000 */
[----:B------:R-:W-:Y:S01]  /*07a0*/  UCGABAR_ARV ;  /* 0x00000000000079c7 */ /* 0x000fe20008000000 */
[----:B------:R-:W-:Y:S05]  /*07b0*/  BRA `(.L_x_12) ;  /* 0x0000000000047947 */ /* 0x000fea0003800000 */
.L_x_11:
[----:B------:R-:W-:Y:S01]  /*07c0*/  NOP ;  /* 0x0000000000007918 */ /* 0x000fe20000000000 */
.L_x_12:
[----:B------:R-:W-:Y:S05]  /*07d0*/  BRA.U !UP3, `(.L_x_13) ;  /* 0x000000010b0c7547 */ /* 0x000fea000b800000 */
[----:B------:R-:W-:Y:S01]  /*07e0*/  UCGABAR_WAIT ;  /* 0x0000000000007dc7 */ /* 0x000fe20008000000 */
[----:B------:R-:W-:Y:S01]  /*07f0*/  CCTL.IVALL ;  /* 0x00000000ff00798f */ /* 0x000fe20002000000 */
[----:B------:R-:W-:Y:S05]  /*0800*/  BRA `(.L_x_14) ;  /* 0x0000000000047947 */ /* 0x000fea0003800000 */
.L_x_13:
[----:B------:R-:W-:Y:S06]  /*0810*/  BAR.SYNC.DEFER_BLOCKING 0x0 ;  /* 0x0000000000007b1d */ /* 0x000fec0000010000 */
.L_x_14:
[----:B------:R-:W-:Y:S01]  /*0820*/  ISETP.NE.AND P0, PT, R120, 0x6, PT ;  /* 0x000000067800780c */ /* 0x000fe20003f05270 */
[----:B------:R-:W1:-:S12]  /*0830*/  LDCU.64 UR22, c[0x0][0x358] ;  /* 0x00006b00ff1677ac */ /* 0x000e580008000a00 */
[----:B------:R-:W-:Y:S05]  /*0840*/  @P0 BRA `(.L_x_15) ;  /* 0x0000000800a80947 */ /* 0x000fea0003800000 */
[----:B------:R-:W-:Y:S01]  /*0850*/  LOP3.LUT R0, R104, 0x1f, RZ, 0xc0, !PT ;  /* 0x0000001f68007812 */ /* 0x000fe200078ec0ff */
[----:B------:R-:W-:Y:S01]  /*0860*/  IMAD.MOV.U32 R18, RZ, RZ, 0x7fffffff ;  /* 0x7fffffffff127424 */ /* 0x000fe200078e00ff */
[----:B------:R-:W2:Y:S01]  /*0870*/  S2UR UR9, SR_CTAID.Z ;  /* 0x00000000000979c3 */ /* 0x000ea20000002700 */
[----:B------:R-:W2:Y:S01]  /*0880*/  LDCU.64 UR6, c[0x0][0x760] ;  /* 0x0000ec00ff0677ac */ /* 0x000ea20008000a00 */
[C---:B------:R-:W-:Y:S01]  /*0890*/  ISETP.GT.U32.AND P0, PT, R0.reuse, 0x7, PT ;  /* 0x000000070000780c */ /* 0x040fe20003f04070 */
[----:B------:R-:W3:Y:S01]  /*08a0*/  LDCU.U8 UR8, c[0x0][0x768] ;  /* 0x0000ed00ff0877ac */ /* 0x000ee20008000000 */
[----:B------:R-:W4:Y:S01]  /*08b0*/  LDCU.U8 UR10, c[0x0][0x769] ;  /* 0x0000ed20ff0a77ac */ /* 0x000f220008000000 */
[----:B------:R-:W5:Y:S10]  /*08c0*/  LDCU UR24, c[0x0][0x770] ;  /* 0x0000ee00ff1877ac */ /* 0x000f740008000800 */
[----:B------:R-:W1:Y:S02]  /*08d0*/  @!P0 LDC.64 R2, c[0x0][0x748] ;  /* 0x0001d200ff028b82 */ /* 0x000e640000000a00 */
[----:B-1----:R-:W-:-:S05]  /*08e0*/  @!P0 IMAD.WIDE.U32 R2, R0, 0x4, R2 ;  /* 0x0000000400028825 */ /* 0x002fca00078e0002 */
[----:B------:R-:W5:Y:S01]  /*08f0*/  @!P0 LDG.E R18, desc[UR22][R2.64] ;  /* 0x0000001602128981 */ /* 0x000f62000c1e1900 */
[----:B--2---:R-:W-:Y:S01]  /*0900*/  UIMAD.WIDE.U32 UR4, UR9, UR7, URZ ;  /* 0x00000007090472a5 */ /* 0x004fe2000f8e00ff */
[----:B------:R-:W1:Y:S01]  /*0910*/  S2UR UR16, SR_CTAID.X ;  /* 0x00000000001079c3 */ /* 0x000e620000002500 */
[----:B------:R-:W-:Y:S01]  /*0920*/  UISETP.GT.U32.AND UP0, UPT, UR9, 0xff, UPT ;  /* 0x000000ff0900788c */ /* 0x000fe2000bf04070 */
[----:B------:R-:W-:Y:S02]  /*0930*/  HFMA2 R0, -RZ, RZ, 0, 5.9604644775390625e-08 ;  /* 0x00000001ff007431 */ /* 0x000fe400000001ff */
[----:B------:R-:W-:Y:S02]  /*0940*/  IMAD.MOV.U32 R10, RZ, RZ, RZ ;  /* 0x000000ffff0a7224 */ /* 0x000fe400078e00ff */
[----:B------:R-:W-:Y:S02]  /*0950*/  UMOV UR11, UR5 ;  /* 0x00000005000b7c82 */ /* 0x000fe40008000000 */
[----:B------:R-:W-:-:S02]  /*0960*/  UIADD3 UR7, UPT, UPT, -UR11, UR9, URZ ;  /* 0x000000090b077290 */ /* 0x000fc4000fffe1ff */
[----:B------:R-:W2:Y:S02]  /*0970*/  LDCU.64 UR4, c[0x0][0x778] ;  /* 0x0000ef00ff0477ac */ /* 0x000ea40008000a00 */
[----:B---3--:R-:W-:-:S04]  /*0980*/  USHF.R.U32.HI UR7, URZ, UR8, UR7 ;  /* 0x00000008ff077299 */ /* 0x008fc80008011607 */
[----:B------:R-:W-:-:S04]  /*0990*/  UIADD3 UR11, UPT, UPT, UR11, UR7, URZ ;  /* 0x000000070b0b7290 */ /* 0x000fc8000fffe0ff */
[----:B----4-:R-:W-:Y:S02]  /*09a0*/  USHF.R.U32.HI UR11, URZ, UR10, UR11 ;  /* 0x0000000aff0b7299 */ /* 0x010fe4000801160b */
[----:B-1----:R-:W-:Y:S02]  /*09b0*/  ULOP3.LUT UR16, UR16, 0x1, URZ, 0xc0, !UPT ;  /* 0x0000000110107892 */ /* 0x002fe4000f8ec0ff */
[----:B------:R-:W-:Y:S01]  /*09c0*/  UIADD3 UR11, UPT, UPT, -UR11, URZ, URZ ;  /* 0x000000ff0b0b7290 */ /* 0x000fe2000fffe1ff */
[----:B------:R-:W1:Y:S03]  /*09d0*/  LDCU.U8 UR7, c[0x0][0x780] ;  /* 0x0000f000ff0777ac */ /* 0x000e660008000000 */
[----:B------:R-:W-:-:S04]  /*09e0*/  UIMAD UR6, UR11, UR6, UR9 ;  /* 0x000000060b0672a4 */ /* 0x000fc8000f8e0209 */
[----:B--2---:R-:W-:-:S03]  /*09f0*/  UIMAD.WIDE.U32 UR12, UR6, UR5, URZ ;  /* 0x00000005060c72a5 */ /* 0x004fc6000f8e00ff */
[----:B------:R-:W2:Y:S04]  /*0a00*/  LDCU.U8 UR11, c[0x0][0x781] ;  /* 0x0000f020ff0b77ac */ /* 0x000ea80008000000 */
[----:B------:R-:W-:Y:S02]  /*0a10*/  UMOV UR5, UR13 ;  /* 0x0000000d00057c82 */ /* 0x000fe40008000000 */
[----:B------:R-:W-:Y:S02]  /*0a20*/  UIADD3 UR18, UPT, UPT, UR6, -UR5, URZ ;  /* 0x8000000506127290 */ /* 0x000fe4000fffe0ff */
[----:B------:R-:W3:Y:S02]  /*0a30*/  LDCU.U8 UR13, c[0x0][0x774] ;  /* 0x0000ee80ff0d77ac */ /* 0x000ee40008000000 */
[----:B-1----:R-:W-:Y:S01]  /*0a40*/  USHF.R.U32.HI UR18, URZ, UR7, UR18 ;  /* 0x00000007ff127299 */ /* 0x002fe20008011612 */
[----:B------:R-:W1:Y:S03]  /*0a50*/  LDCU.U8 UR12, c[0x0][0x775] ;  /* 0x0000eea0ff0c77ac */ /* 0x000e660008000000 */
[----:B------:R-:W-:Y:S01]  /*0a60*/  UIADD3 UR18, UPT, UPT, UR5, UR18, URZ ;  /* 0x0000001205127290 */ /* 0x000fe2000fffe0ff */
[----:B------:R-:W4:Y:S03]  /*0a70*/  LDCU UR5, c[0x0][0x76c] ;  /* 0x0000ed80ff0577ac */ /* 0x000f260008000800 */
[----:B--2---:R-:W-:-:S04]  /*0a80*/  USHF.R.U32.HI UR18, URZ, UR11, UR18 ;  /* 0x0000000bff127299 */ /* 0x004fc80008011612 */
[----:B-----5:R-:W-:-:S07]  /*0a90*/  UIMAD.WIDE.U32 UR24, UR18, UR24, URZ ;  /* 0x00000018121872a5 */ /* 0x020fce000f8e00ff */
[----:B------:R-:W-:Y:S02]  /*0aa0*/  UMOV UR19, UR25 ;  /* 0x0000001900137c82 */ /* 0x000fe40008000000 */
[----:B------:R-:W-:-:S04]  /*0ab0*/  UIADD3 UR17, UPT, UPT, UR18, -UR19, URZ ;  /* 0x8000001312117290 */ /* 0x000fc8000fffe0ff */
[----:B---3--:R-:W-:-:S04]  /*0ac0*/  USHF.R.U32.HI UR17, URZ, UR13, UR17 ;  /* 0x0000000dff117299 */ /* 0x008fc80008011611 */
[----:B------:R-:W-:-:S04]  /*0ad0*/  UIADD3 UR17, UPT, UPT, UR19, UR17, URZ ;  /* 0x0000001113117290 */ /* 0x000fc8000fffe0ff */
[----:B-1----:R-:W-:-:S04]  /*0ae0*/  USHF.R.U32.HI UR17, URZ, UR12, UR17 ;  /* 0x0000000cff117299 */ /* 0x002fc80008011611 */
[----:B------:R-:W-:-:S04]  /*0af0*/  UIADD3 UR17, UPT, UPT, -UR17, URZ, URZ ;  /* 0x000000ff11117290 */ /* 0x000fc8000fffe1ff */
[----:B----4-:R-:W-:Y:S02]  /*0b00*/  UIMAD UR5, UR17, UR5, UR18 ;  /* 0x00000005110572a4 */ /* 0x010fe4000f8e0212 */
[----:B------:R-:W-:Y:S02]  /*0b10*/  UIADD3 UR18, UPT, UPT, -UR18, URZ, URZ ;  /* 0x000000ff12127290 */ /* 0x000fe4000fffe1ff */
[----:B------:R-:W-:Y:S02]  /*0b20*/  UIADD3 UR5, UPT, UPT, UR5, UR5, URZ ;  /* 0x0000000505057290 */ /* 0x000fe4000fffe0ff */
[----:B------:R-:W-:Y:S02]  /*0b30*/  UIMAD UR4, UR18, UR4, UR6 ;  /* 0x00000004120472a4 */ /* 0x000fe4000f8e0206 */
[----:B------:R-:W-:-:S04]  /*0b40*/  ULOP3.LUT UR5, UR5, UR16, URZ, 0xfc, !UPT ;  /* 0x0000001005057292 */ /* 0x000fc8000f8efcff */
[----:B------:R-:W-:Y:S02]  /*0b50*/  MOV R5, UR4 ;  /* 0x0000000400057c02 */ /* 0x000fe40008000f00 */
[----:B------:R-:W-:Y:S01]  /*0b60*/  IMAD.U32 R4, RZ, RZ, UR5 ;  /* 0x00000005ff047e24 */ /* 0x000fe2000f8e00ff */
[----:B------:R1:W2:Y:S01]  /*0b70*/  SHFL.IDX PT, R2, R18, 0x7, 0x1f ;  /* 0x00e01f0012027f89 */ /* 0x0002a200000e0000 */
[----:B------:R-:W-:Y:S05]  /*0b80*/  BRA.U UP0, `(.L_x_16) ;  /* 0x0000000500647547 */ /* 0x000fea000b800000 */
[----:B------:R-:W3:Y:S01]  /*0b90*/  LDC R0, c[0x0][0x374] ;  /* 0x0000dd00ff007b82 */ /* 0x000ee20000000800 */
[----:B--2---:R-:W-:Y:S01]  /*0ba0*/  SHF.R.S32.HI R17, RZ, 0x1f, R2 ;  /* 0x0000001fff117819 */ /* 0x004fe20000011402 */
[----:B------:R-:W-:Y:S02]  /*0bb0*/  IMAD.U32 R19, RZ, RZ, UR9 ;  /* 0x00000009ff137e24 */ /* 0x000fe4000f8e00ff */
[----:B------:R-:W-:Y:S01]  /*0bc0*/  IMAD.MOV.U32 R6, RZ, RZ, -0x1 ;  /* 0xffffffffff067424 */ /* 0x000fe200078e00ff */
[----:B------:R-:W-:Y:S01]  /*0bd0*/  LEA.HI R17, R17, R2, RZ, 0x7 ;  /* 0x0000000211117211 */ /* 0x000fe200078f38ff */
[----:B------:R-:W-:Y:S02]  /*0be0*/  IMAD.MOV.U32 R10, RZ, RZ, RZ ;  /* 0x000000ffff0a7224 */ /* 0x000fe400078e00ff */
[----:B------:R-:W3:Y:S01]  /*0bf0*/  LDC R7, c[0x0][0x370] ;  /* 0x0000dc00ff077b82 */ /* 0x000ee20000000800 */
[----:B------:R-:W-:Y:S01]  /*0c00*/  LOP3.LUT R3, R17, 0xffffff80, RZ, 0xc0, !PT ;  /* 0xffffff8011037812 */ /* 0x000fe200078ec0ff */
[----:B------:R-:W-:-:S03]  /*0c10*/  IMAD.MOV.U32 R15, RZ, RZ, RZ ;  /* 0x000000ffff0f7224 */ /* 0x000fc600078e00ff */
[----:B------:R-:W-:-:S03]  /*0c20*/  ISETP.NE.AND P0, PT, R2, R3, PT ;  /* 0x000000030200720c */ /* 0x000fc60003f05270 */
[----:B------:R-:W2:Y:S01]  /*0c30*/  LDC R16, c[0x0][0x378] ;  /* 0x0000de00ff107b82 */ /* 0x000ea20000000800 */
[----:B------:R-:W-:-:S07]  /*0c40*/  ISETP.LT.AND P0, PT, R2, RZ, P0 ;  /* 0x000000ff0200720c */ /* 0x000fce0000701270 */
[----:B------:R-:W4:Y:S08]  /*0c50*/  LDC R12, c[0x0][0x770] ;  /* 0x0001dc00ff0c7b82 */ /* 0x000f300000000800 */
[----:B------:R-:W1:Y:S01]  /*0c60*/  LDC R11, c[0x0][0x76c] ;  /* 0x0001db00ff0b7b82 */ /* 0x000e620000000800 */
[----:B---3--:R-:W-:Y:S01]  /*0c70*/  IMAD R7, R0, R7, RZ ;  /* 0x0000000700077224 */ /* 0x008fe200078e02ff */
[----:B------:R-:W-:-:S02]  /*0c80*/  SHF.R.S32.HI R0, RZ, 0x7, R17 ;  /* 0x00000007ff007819 */ /* 0x000fc40000011411 */
[----:B------:R-:W-:-:S03]  /*0c90*/  LEA.HI.SX32 R17, R17, 0xffffffff, 0x19 ;  /* 0xffffffff11117811 */ /* 0x000fc600078fcaff */
[----:B------:R-:W-:Y:S01]  /*0ca0*/  @!P0 IMAD.MOV R17, RZ, RZ, R0 ;  /* 0x000000ffff118224 */ /* 0x000fe200078e0200 */
[----:B------:R-:W3:Y:S01]  /*0cb0*/  LDC.64 R8, c[0x0][0x760] ;  /* 0x0001d800ff087b82 */ /* 0x000ee20000000a00 */
[----:B--2---:R-:W-:Y:S02]  /*0cc0*/  IMAD R16, R7, R16, RZ ;  /* 0x0000001007107224 */ /* 0x004fe400078e02ff */
[----:B------:R-:W-:-:S03]  /*0cd0*/  IMAD.MOV.U32 R0, RZ, RZ, 0x1 ;  /* 0x00000001ff007424 */ /* 0x000fc600078e00ff */
[----:B------:R-:W-:Y:S02]  /*0ce0*/  LEA.HI R16, R16, R16, RZ, 0x1 ;  /* 0x0000001010107211 */ /* 0x000fe400078f08ff */
[----:B------:R-:W2:Y:S02]  /*0cf0*/  LDC.64 R2, c[0x0][0x778] ;  /* 0x0001de00ff027b82 */ /* 0x000ea40000000a00 */
[----:B----4-:R-:W-:-:S07]  /*0d00*/  SHF.R.S32.HI R16, RZ, 0x1, R16 ;  /* 0x00000001ff107819 */ /* 0x010fce0000011410 */
.L_x_21:
[----:B------:R-:W-:-:S13]  /*0d10*/  ISETP.GE.AND P0, PT, R4, R17, PT ;  /* 0x000000110400720c */ /* 0x000fda0003f06270 */
[----:B------:R-:W-:Y:S05]  /*0d20*/  @P0 BRA `(.L_x_17) ;  /* 0x0000000000940947 */ /* 0x000fea0003800000 */
[----:B------:R-:W-:-:S04]  /*0d30*/  SHF.L.U32 R7, R4, 0x7, RZ ;  /* 0x0000000704077819 */ /* 0x000fc800000006ff */
[----:B------:R-:W-:-:S13]  /*0d40*/  ISETP.GE.AND P0, PT, R7, R15, PT ;  /* 0x0000000f0700720c */ /* 0x000fda0003f06270 */
[----:B------:R-:W-:Y:S05]  /*0d50*/  @!P0 BRA `(.L_x_18) ;  /* 0x0000000000388947 */ /* 0x000fea0003800000 */
[----:B------:R-:W-:Y:S01]  /*0d60*/  VIADD R13, R6, 0x1 ;  /* 0x00000001060d7836 */ /* 0x000fe20000000000 */
[----:B------:R-:W-:-:S04]  /*0d70*/  MOV R6, 0xffffffff ;  /* 0xffffffff00067802 */ /* 0x000fc80000000f00 */
[----:B------:R-:W-:-:S13]  /*0d80*/  ISETP.GT.U32.AND P0, PT, R13, 0x1f, PT ;  /* 0x0000001f0d00780c */ /* 0x000fda0003f04070 */
[----:B------:R-:W-:Y:S05]  /*0d90*/  @P0 BRA `(.L_x_19) ;  /* 0x0000000000240947 */ /* 0x000fea0003800000 */
[----:B------:R-:W-:Y:S01]  /*0da0*/  ISETP.GT.AND P0, PT, R18, R7, PT ;  /* 0x000000071200720c */ /* 0x000fe20003f04270 */
[----:B------:R-:W-:-:S05]  /*0db0*/  IMAD.MOV.U32 R6, RZ, RZ, -0x1 ;  /* 0xffffffffff067424 */ /* 0x000fca00078e00ff */
[----:B------:R-:W-:-:S07]  /*0dc0*/  SHF.L.U32 R6, R6, R13, RZ ;  /* 0x0000000d06067219 */ /* 0x000fce00000006ff */
[----:B------:R-:W-:-:S04]  /*0dd0*/  VOTE.ANY R7, PT, P0 ;  /* 0x0000000000077806 */ /* 0x000fc800000e0100 */
[----:B------:R-:W-:-:S05]  /*0de0*/  LOP3.LUT P0, R7, R7, RZ, R6, 0xa0, !PT ;  /* 0x000000ff07077212 */ /* 0x000fca000780a006 */
[----:B------:R-:W-:-:S05]  /*0df0*/  VIADD R6, R7, 0xffffffff ;  /* 0xffffffff07067836 */ /* 0x000fca0000000000 */
[----:B------:R-:W-:-:S04]  /*0e00*/  LOP3.LUT R7, R7, R6, RZ, 0xc, !PT ;  /* 0x0000000607077212 */ /* 0x000fc800078e0cff */
[----:B------:R-:W4:Y:S02]  /*0e10*/  POPC R6, R7 ;  /* 0x0000000700067309 */ /* 0x000f240000000000 */
[----:B----4-:R-:W-:-:S07]  /*0e20*/  SEL R6, R6, 0xffffffff, P0 ;  /* 0xffffffff06067807 */ /* 0x010fce0000000000 */
.L_x_19:
[----:B------:R4:W3:Y:S02]  /*0e30*/  SHFL.IDX PT, R15, R18, R6, 0x1f ;  /* 0x00001f06120f7589 */ /* 0x0008e400000e0000 */
.L_x_18:
[----:B------:R-:W5:Y:S01]  /*0e40*/  S2R R13, SR_CgaCtaId ;  /* 0x00000000000d7919 */ /* 0x000f620000008800 */
[----:B------:R-:W-:Y:S01]  /*0e50*/  MOV R14, 0x400 ;  /* 0x00000400000e7802 */ /* 0x000fe20000000f00 */
[----:B------:R-:W-:-:S03]  /*0e60*/  IMAD.U32 R21, R0, -0x80000000, RZ ;  /* 0x8000000000157824 */ /* 0x000fc600078e00ff */
[----:B-----5:R-:W-:-:S05]  /*0e70*/  LEA R13, R13, R14, 0x18 ;  /* 0x0000000e0d0d7211 */ /* 0x020fca00078ec0ff */
[----:B------:R-:W-:-:S04]  /*0e80*/  IMAD R14, R10, 0x8, R13 ;  /* 0x000000080a0e7824 */ /* 0x000fc800078e020d */
[----:B------:R-:W5:Y:S02]  /*0e90*/  SYNCS.PHASECHK.TRANS64.TRYWAIT P0, [R14+URZ+0x60], R21 ;  /* 0x000060150e0075a7 */ /* 0x000f6400080011ff */
[----:B-----5:R-:W-:Y:S05]  /*0ea0*/  @!P0 BRA `(.L_x_20) ;  /* 0x0000003800c08947 */ /* 0x020fea0003800000 */
.L_x_70:
[----:B------:R-:W-:Y:S01]  /*0eb0*/  ELECT P0, URZ, PT ;  /* 0x0000000000ff782f */ /* 0x000fe20003800000 */
[----:B------:R-:W-:-:S12]  /*0ec0*/  IMAD.MOV.U32 R7, RZ, RZ, 0x1 ;  /* 0x00000001ff077424 */ /* 0x000fd800078e00ff */
[C---:B------:R-:W-:Y:S02]  /*0ed0*/  @P0 IMAD R13, R10.reuse, 0x10, R13 ;  /* 0x000000100a0d0824 */ /* 0x040fe400078e020d */
[----:B------:R-:W-:-:S03]  /*0ee0*/  VIADD R10, R10, 0x1 ;  /* 0x000000010a0a7836 */ /* 0x000fc60000000000 */
[----:B------:R4:W-:Y:S02]  /*0ef0*/  @P0 STS.128 [R13+0x37c10], R4 ;  /* 0x037c10040d000388 */ /* 0x0009e40000000c00 */
[----:B------:R-:W-:Y:S01]  /*0f00*/  ISETP.NE.AND P0, PT, R10, 0x2, PT ;  /* 0x000000020a00780c */ /* 0x000fe20003f05270 */
[----:B------:R5:W-:Y:S06]  /*0f10*/  MEMBAR.ALL.CTA ;  /* 0x0000000000007992 */ /* 0x000bec0000008000 */
[----:B-----5:R-:W5:Y:S01]  /*0f20*/  FENCE.VIEW.ASYNC.S ;  /* 0x00000000000073c6 */ /* 0x020f620000000000 */
[----:B----4-:R-:W-:-:S02]  /*0f30*/  SEL R21, RZ, 0x1, P0 ;  /* 0x00000001ff157807 */ /* 0x010fc40000000000 */
[----:B------:R-:W-:Y:S02]  /*0f40*/  SEL R10, R10, RZ, P0 ;  /* 0x000000ff0a0a7207 */ /* 0x000fe40000000000 */
[----:B------:R-:W-:Y:S01]  /*0f50*/  LOP3.LUT R0, R0, R21, RZ, 0x3c, !PT ;  /* 0x0000001500007212 */ /* 0x000fe200078e3cff */
[----:B-----5:R-:W-:Y:S06]  /*0f60*/  BAR.SYNC.DEFER_BLOCKING 0x4, 0x20 ;  /* 0x0100800000007b1d */ /* 0x020fec0000010000 */
[----:B------:R4:W-:Y:S02]  /*0f70*/  SYNCS.ARRIVE.TRANS64.ART0 RZ, [R14+URZ+0x50], R7 ;  /* 0x000050070eff79a7 */ /* 0x0009e400085000ff */
.L_x_17:
[----:B------:R-:W-:-:S04]  /*0f80*/  IMAD.IADD R19, R16, 0x1, R19 ;  /* 0x0000000110137824 */ /* 0x000fc800078e0213 */
[C---:B---3--:R-:W-:Y:S01]  /*0f90*/  IMAD.HI.U32 R5, R19.reuse, R9, RZ ;  /* 0x0000000913057227 */ /* 0x048fe200078e00ff */
[----:B------:R-:W-:-:S04]  /*0fa0*/  ISETP.GE.AND P0, PT, R19, 0x100, PT ;  /* 0x000001001300780c */ /* 0x000fc80003f06270 */
[----:B------:R-:W-:-:S04]  /*0fb0*/  IADD3 R4, PT, PT, R19, -R5, RZ ;  /* 0x8000000513047210 */ /* 0x000fc80007ffe0ff */
[----:B------:R-:W-:-:S05]  /*0fc0*/  SHF.R.U32.HI R4, RZ, UR8, R4 ;  /* 0x00000008ff047c19 */ /* 0x000fca0008011604 */
[----:B------:R-:W-:-:S05]  /*0fd0*/  IMAD.IADD R4, R5, 0x1, R4 ;  /* 0x0000000105047824 */ /* 0x000fca00078e0204 */
[----:B----4-:R-:W-:-:S04]  /*0fe0*/  SHF.R.U32.HI R14, RZ, UR10, R4 ;  /* 0x0000000aff0e7c19 */ /* 0x010fc80008011604 */
[----:B------:R-:W-:-:S05]  /*0ff0*/  IADD3 R14, PT, PT, -R14, RZ, RZ ;  /* 0x000000ff0e0e7210 */ /* 0x000fca0007ffe1ff */
[----:B------:R-:W-:-:S04]  /*1000*/  IMAD R14, R8, R14, R19 ;  /* 0x0000000e080e7224 */ /* 0x000fc800078e0213 */
[----:B--2---:R-:W-:-:S04]  /*1010*/  IMAD.HI.U32 R5, R14, R3, RZ ;  /* 0x000000030e057227 */ /* 0x004fc800078e00ff */
[----:B------:R-:W-:-:S05]  /*1020*/  IMAD.IADD R4, R14, 0x1, -R5 ;  /* 0x000000010e047824 */ /* 0x000fca00078e0a05 */
[----:B------:R-:W-:-:S04]  /*1030*/  SHF.R.U32.HI R4, RZ, UR7, R4 ;  /* 0x00000007ff047c19 */ /* 0x000fc80008011604 */
[----:B------:R-:W-:-:S04]  /*1040*/  IADD3 R5, PT, PT, R5, R4, RZ ;  /* 0x0000000405057210 */ /* 0x000fc80007ffe0ff */
[----:B------:R-:W-:-:S05]  /*1050*/  SHF.R.U32.HI R5, RZ, UR11, R5 ;  /* 0x0000000bff057c19 */ /* 0x000fca0008011605 */
[----:B------:R-:W-:-:S04]  /*1060*/  IMAD.HI.U32 R7, R5, R12, RZ ;  /* 0x0000000c05077227 */ /* 0x000fc800078e00ff */
[----:B------:R-:W-:-:S05]  /*1070*/  IMAD.IADD R4, R5, 0x1, -R7 ;  /* 0x0000000105047824 */ /* 0x000fca00078e0a07 */
[----:B------:R-:W-:-:S04]  /*1080*/  SHF.R.U32.HI R4, RZ, UR13, R4 ;  /* 0x0000000dff047c19 */ /* 0x000fc80008011604 */
[----:B------:R-:W-:-:S04]  /*1090*/  IADD3 R4, PT, PT, R7, R4, RZ ;  /* 0x0000000407047210 */ /* 0x000fc80007ffe0ff */
[----:B------:R-:W-:-:S05]  /*10a0*/  SHF.R.U32.HI R4, RZ, UR12, R4 ;  /* 0x0000000cff047c19 */ /* 0x000fca0008011604 */
[----:B------:R-:W-:-:S04]  /*10b0*/  IMAD.MOV R4, RZ, RZ, -R4 ;  /* 0x000000ffff047224 */ /* 0x000fc800078e0a04 */
[----:B-1----:R-:W-:Y:S01]  /*10c0*/  IMAD R4, R11, R4, R5 ;  /* 0x000000040b047224 */ /* 0x002fe200078e0205 */
[----:B------:R-:W-:-:S03]  /*10d0*/  IADD3 R5, PT, PT, -R5, RZ, RZ ;  /* 0x000000ff05057210 */ /* 0x000fc60007ffe1ff */
[----:B------:R-:W-:Y:S02]  /*10e0*/  IMAD.IADD R4, R4, 0x1, R4 ;  /* 0x0000000104047824 */ /* 0x000fe400078e0204 */
[----:B------:R-:W-:-:S03]  /*10f0*/  IMAD R5, R2, R5, R14 ;  /* 0x0000000502057224 */ /* 0x000fc600078e020e */
[----:B------:R-:W-:Y:S01]  /*1100*/  LOP3.LUT R4, R4, UR16, RZ, 0xfc, !PT ;  /* 0x0000001004047c12 */ /* 0x000fe2000f8efcff */
[----:B------:R-:W-:Y:S06]  /*1110*/  @!P0 BRA `(.L_x_21) ;  /* 0xfffffff800fc8947 */ /* 0x000fec000383ffff */
.L_x_16:
[----:B------:R-:W3:Y:S01]  /*1120*/  S2UR UR32, SR_CgaCtaId ;  /* 0x00000000002079c3 */ /* 0x000ee20000008800 */
[----:B------:R-:W-:Y:S01]  /*1130*/  UMOV UR4, 0x400 ;  /* 0x0000040000047882 */ /* 0x000fe20000000000 */
[----:B------:R-:W-:Y:S01]  /*1140*/  IMAD.U32 R6, R0, -0x80000000, RZ ;  /* 0x8000000000067824 */ /* 0x000fe200078e00ff */
[C---:B------:R-:W-:Y:S01]  /*1150*/  ISETP.NE.AND P0, PT, R10.reuse, 0x1, PT ;  /* 0x000000010a00780c */ /* 0x040fe20003f05270 */
[----:B------:R-:W-:-:S05]  /*1160*/  VIADD R3, R10, 0x2 ;  /* 0x000000020a037836 */ /* 0x000fca0000000000 */
[----:B------:R-:W-:Y:S01]  /*1170*/  SEL R3, R3, 0x1, P0 ;  /* 0x0000000103037807 */ /* 0x000fe20000000000 */
[----:B---3--:R-:W-:-:S06]  /*1180*/  ULEA UR4, UR32, UR4, 0x18 ;  /* 0x0000000420047291 */ /* 0x008fcc000f8ec0ff */
[----:B--2---:R-:W-:-:S04]  /*1190*/  LEA R2, R10, UR4, 0x3 ;  /* 0x000000040a027c11 */ /* 0x004fc8000f8e18ff */
[----:B------:R-:W2:Y:S02]  /*11a0*/  SYNCS.PHASECHK.TRANS64.TRYWAIT P1, [R2+URZ+0x60], R6 ;  /* 0x00006006020075a7 */ /* 0x000ea400080211ff */
[----:B--2---:R-:W-:Y:S05]  /*11b0*/  @!P1 BRA `(.L_x_22) ;  /* 0x0000003800149947 */ /* 0x004fea0003800000 */
.L_x_72:
[----:B------:R-:W-:Y:S02]  /*11c0*/  ELECT P2, URZ, PT ;  /* 0x0000000000ff782f */ /* 0x000fe40003840000 */
[C---:B------:R-:W-:Y:S01]  /*11d0*/  ISETP.NE.AND P0, PT, R3.reuse, 0x2, PT ;  /* 0x000000020300780c */ /* 0x040fe20003f05270 */
[----:B--2---:R-:W-:Y:S02]  /*11e0*/  IMAD.MOV.U32 R7, RZ, RZ, RZ ;  /* 0x000000ffff077224 */ /* 0x004fe400078e00ff */
[----:B------:R-:W-:Y:S01]  /*11f0*/  IMAD.MOV.U32 R11, RZ, RZ, 0x1 ;  /* 0x00000001ff0b7424 */ /* 0x000fe200078e00ff */
[----:B------:R-:W-:Y:S02]  /*1200*/  ISETP.EQ.XOR P1, PT, R10, 0x1, !P0 ;  /* 0x000000010a00780c */ /* 0x000fe40004722a70 */
[----:B------:R-:W-:Y:S02]  /*1210*/  SEL R3, R3, RZ, P0 ;  /* 0x000000ff03037207 */ /* 0x000fe40000000000 */
[----:B------:R-:W-:-:S02]  /*1220*/  SEL R9, RZ, 0x1, !P1 ;  /* 0x00000001ff097807 */ /* 0x000fc40004800000 */
[----:B------:R-:W-:Y:S02]  /*1230*/  LEA R3, R3, UR4, 0x3 ;  /* 0x0000000403037c11 */ /* 0x000fe4000f8e18ff */
[----:B------:R-:W-:Y:S01]  /*1240*/  @P2 LEA R10, R10, UR4, 0x4 ;  /* 0x000000040a0a2c11 */ /* 0x000fe2000f8e20ff */
[----:B------:R-:W-:Y:S01]  /*1250*/  @P2 IMAD.MOV.U32 R6, RZ, RZ, -0x1 ;  /* 0xffffffffff062424 */ /* 0x000fe200078e00ff */
[----:B------:R-:W-:-:S04]  /*1260*/  LOP3.LUT R9, R0, R9, RZ, 0x3c, !PT ;  /* 0x0000000900097212 */ /* 0x000fc800078e3cff */
[----:B------:R2:W-:Y:S01]  /*1270*/  @P2 STS.128 [R10+0x37c10], R4 ;  /* 0x037c10040a002388 */ /* 0x0005e20000000c00 */
[----:B------:R-:W-:Y:S01]  /*1280*/  IMAD.U32 R8, R9, -0x80000000, RZ ;  /* 0x8000000009087824 */ /* 0x000fe200078e00ff */
[----:B------:R3:W-:Y:S06]  /*1290*/  MEMBAR.ALL.CTA ;  /* 0x0000000000007992 */ /* 0x0007ec0000008000 */
[----:B---3--:R-:W3:Y:S02]  /*12a0*/  FENCE.VIEW.ASYNC.S ;  /* 0x00000000000073c6 */ /* 0x008ee40000000000 */
[----:B---3--:R-:W-:Y:S06]  /*12b0*/  BAR.SYNC.DEFER_BLOCKING 0x4, 0x20 ;  /* 0x0100800000007b1d */ /* 0x008fec0000010000 */
[----:B------:R2:W-:Y:S01]  /*12c0*/  SYNCS.ARRIVE.TRANS64.ART0 RZ, [R2+URZ+0x50], R11 ;  /* 0x0000500b02ff79a7 */ /* 0x0005e200085000ff */
[----:B------:R-:W3:Y:S02]  /*12d0*/  SYNCS.PHASECHK.TRANS64.TRYWAIT P0, [R3+URZ+0x60], R8 ;  /* 0x00006008030075a7 */ /* 0x000ee400080011ff */
[----:B--23--:R-:W-:Y:S05]  /*12e0*/  @!P0 BRA `(.L_x_23) ;  /* 0x0000003400e08947 */ /* 0x00cfea0003800000 */
.L_x_15:
[----:B------:R-:W-:-:S13]  /*12f0*/  ISETP.NE.AND P0, PT, R120, 0x5, PT ;  /* 0x000000057800780c */ /* 0x000fda0003f05270 */
[----:B------:R-:W-:Y:S05]  /*1300*/  @P0 BRA `(.L_x_24) ;  /* 0x0000000800040947 */ /* 0x000fea0003800000 */
[----:B------:R-:W-:Y:S02]  /*1310*/  UMOV UR4, 0x400 ;  /* 0x0000040000047882 */ /* 0x000fe40000000000 */
[----:B------:R-:W-:-:S09]  /*1320*/  ULEA UR32, UR32, UR4, 0x18 ;  /* 0x0000000420207291 */ /* 0x000fd2000f8ec0ff */
[----:B------:R-:W3:Y:S02]  /*1330*/  SYNCS.PHASECHK.TRANS64.TRYWAIT P0, [UR32+0x50], RZ ;  /* 0x000050ffff0075a7 */ /* 0x000ee40008001120 */
[----:B---3--:R-:W-:Y:S05]  /*1340*/  @!P0 BRA `(.L_x_25) ;  /* 0x0000003400e08947 */ /* 0x008fea0003800000 */
.L_x_75:
[----:B------:R-:W4:Y:S01]  /*1350*/  LDS.128 R4, [UR32+0x37c10] ;  /* 0x037c1020ff047984 */ /* 0x000f220008000c00 */
[----:B---3--:R-:W-:Y:S01]  /*1360*/  HFMA2 R0, -RZ, RZ, 0, 5.9604644775390625e-08 ;  /* 0x00000001ff007431 */ /* 0x008fe200000001ff */
[----:B------:R-:W-:Y:S01]  /*1370*/  UMOV UR35, 0x1 ;  /* 0x0000000100237882 */ /* 0x000fe20000000000 */
[----:B------:R-:W-:Y:S01]  /*1380*/  UMOV UR34, URZ ;  /* 0x000000ff00227c82 */ /* 0x000fe20008000000 */
[----:B------:R3:W-:Y:S06]  /*1390*/  MEMBAR.ALL.CTA ;  /* 0x0000000000007992 */ /* 0x0007ec0000008000 */
[----:B---3--:R-:W3:Y:S02]  /*13a0*/  FENCE.VIEW.ASYNC.S ;  /* 0x00000000000073c6 */ /* 0x008ee40000000000 */
[----:B---3--:R3:W-:Y:S01]  /*13b0*/  SYNCS.ARRIVE.TRANS64.ART0 RZ, [UR32+0x60], R0 ;  /* 0x00006000ffff79a7 */ /* 0x0087e20008500020 */
[----:B----4-:R-:W-:-:S13]  /*13c0*/  ISETP.NE.AND P0, PT, R7, 0x1, PT ;  /* 0x000000010700780c */ /* 0x010fda0003f05270 */
[----:B---3--:R-:W-:Y:S05]  /*13d0*/  @P0 BRA `(.L_x_26) ;  /* 0x0000000400800947 */ /* 0x008fea0003800000 */
[----:B------:R-:W3:Y:S01]  /*13e0*/  LDCU.64 UR4, c[0x0][0x348] ;  /* 0x00006900ff0477ac */ /* 0x000ee20008000a00 */
[----:B------:R-:W-:Y:S01]  /*13f0*/  R2UR UR12, R5 ;  /* 0x00000000050c72ca */ /* 0x000fe200000e0000 */
[----:B------:R-:W-:Y:S01]  /*1400*/  IMAD.MOV.U32 R8, RZ, RZ, 0x1 ;  /* 0x00000001ff087424 */ /* 0x000fe200078e00ff */
[----:B------:R-:W-:Y:S01]  /*1410*/  R2UR UR20, R4 ;  /* 0x00000000041472ca */ /* 0x000fe200000e0000 */
[----:B------:R-:W-:Y:S01]  /*1420*/  IMAD.MOV.U32 R2, RZ, RZ, RZ ;  /* 0x000000ffff027224 */ /* 0x000fe200078e00ff */
[----:B------:R-:W-:Y:S01]  /*1430*/  R2UR UR28, R6 ;  /* 0x00000000061c72ca */ /* 0x000fe200000e0000 */
[----:B------:R-:W-:Y:S01]  /*1440*/  UMOV UR35, 0x1 ;  /* 0x0000000100237882 */ /* 0x000fe20000000000 */
[----:B------:R-:W-:Y:S01]  /*1450*/  UMOV UR34, URZ ;  /* 0x000000ff00227c82 */ /* 0x000fe20008000000 */
[----:B------:R-:W-:Y:S01]  /*1460*/  UMOV UR18, URZ ;  /* 0x000000ff00127c82 */ /* 0x000fe20008000000 */
[----:B------:R-:W-:Y:S01]  /*1470*/  UMOV UR10, URZ ;  /* 0x000000ff000a7c82 */ /* 0x000fe20008000000 */
[----:B---3--:R-:W-:-:S02]  /*1480*/  UIADD3 UR42, UP3, UPT, UR4, 0x40, URZ ;  /* 0x00000040042a7890 */ /* 0x008fc4000ff7e0ff */
[----:B------:R-:W-:Y:S02]  /*1490*/  UIADD3 UR40, UP2, UPT, UR4, 0xc0, URZ ;  /* 0x000000c004287890 */ /* 0x000fe4000ff5e0ff */
[----:B------:R-:W-:Y:S02]  /*14a0*/  UIADD3 UR38, UP1, UPT, UR4, 0x140, URZ ;  /* 0x0000014004267890 */ /* 0x000fe4000ff3e0ff */
[----:B------:R-:W-:Y:S02]  /*14b0*/  UIADD3 UR36, UP0, UPT, UR4, 0x1c0, URZ ;  /* 0x000001c004247890 */ /* 0x000fe4000ff1e0ff */
[----:B------:R-:W-:Y:S02]  /*14c0*/  UIADD3.X UR43, UPT, UPT, URZ, UR5, URZ, UP3, !UPT ;  /* 0x00000005ff2b7290 */ /* 0x000fe40009ffe4ff */
[----:B------:R-:W-:Y:S02]  /*14d0*/  UIADD3.X UR41, UPT, UPT, URZ, UR5, URZ, UP2, !UPT ;  /* 0x00000005ff297290 */ /* 0x000fe400097fe4ff */
[----:B------:R-:W-:-:S02]  /*14e0*/  UIADD3.X UR39, UPT, UPT, URZ, UR5, URZ, UP1, !UPT ;  /* 0x00000005ff277290 */ /* 0x000fc40008ffe4ff */
[----:B------:R-:W-:-:S12]  /*14f0*/  UIADD3.X UR37, UPT, UPT, URZ, UR5, URZ, UP0, !UPT ;  /* 0x00000005ff257290 */ /* 0x000fd800087fe4ff */
.L_x_31:
[----:B------:R-:W-:Y:S01]  /*1500*/  USHF.L.U32 UR4, UR35, 0x1f, URZ ;  /* 0x0000001f23047899 */ /* 0x000fe200080006ff */
[----:B------:R-:W-:Y:S01]  /*1510*/  HFMA2 R4, -RZ, RZ, 0, -16 ;  /* 0x0000cc00ff047431 */ /* 0x000fe200000001ff */
[----:B------:R-:W-:Y:S02]  /*1520*/  ULEA UR5, UR34, UR32, 0x3 ;  /* 0x0000002022057291 */ /* 0x000fe4000f8e18ff */
[----:B------:R-:W-:Y:S02]  /*1530*/  ULEA UR27, UR12, UR15, 0x1 ;  /* 0x0000000f0c1b7291 */ /* 0x000fe4000f8e08ff */
[----:B--2---:R-:W-:Y:S01]  /*1540*/  MOV R3, UR4 ;  /* 0x0000000400037c02 */ /* 0x004fe20008000f00 */
[----:B------:R-:W-:Y:S02]  /*1550*/  USHF.L.U32 UR7, UR20, 0x7, URZ ;  /* 0x0000000714077899 */ /* 0x000fe400080006ff */
[----:B------:R-:W-:Y:S02]  /*1560*/  UIADD3 UR12, UPT, UPT, UR15, UR12, UR12 ;  /* 0x0000000c0f0c7290 */ /* 0x000fe4000fffe00c */
[----:B------:R2:W3:Y:S01]  /*1570*/  SYNCS.PHASECHK.TRANS64.TRYWAIT P2, [UR5+0x20], R3 ;  /* 0x00002003ff0075a7 */ /* 0x0004e20008041105 */
[----:B------:R-:W-:Y:S01]  /*1580*/  USHF.L.U32 UR27, UR27, 0x7, URZ ;  /* 0x000000071b1b7899 */ /* 0x000fe200080006ff */
[----:B------:R-:W-:-:S11]  /*1590*/  UMOV UR33, URZ ;  /* 0x000000ff00217c82 */ /* 0x000fd60008000000 */
.L_x_29:
[----:B----4-:R-:W-:Y:S02]  /*15a0*/  UIADD3 UR9, UPT, UPT, UR34, 0x1, URZ ;  /* 0x0000000122097890 */ /* 0x010fe4000fffe0ff */
[----:B------:R-:W-:Y:S02]  /*15b0*/  USHF.L.U32 UR4, UR34, 0xf, URZ ;  /* 0x0000000f22047899 */ /* 0x000fe400080006ff */
[----:B------:R-:W-:Y:S02]  /*15c0*/  USHF.L.U32 UR24, UR34, 0x10, URZ ;  /* 0x0000001022187899 */ /* 0x000fe400080006ff */
[----:B------:R-:W-:Y:S02]  /*15d0*/  USHF.L.U32 UR6, UR33, 0x8, URZ ;  /* 0x0000000821067899 */ /* 0x000fe400080006ff */
[----:B------:R-:W-:Y:S02]  /*15e0*/  ULEA UR5, UR34, UR32, 0x3 ;  /* 0x0000002022057291 */ /* 0x000fe4000f8e18ff */
[----:B------:R-:W-:-:S02]  /*15f0*/  UISETP.NE.AND UP0, UPT, UR9, 0x4, UPT ;  /* 0x000000040900788c */ /* 0x000fc4000bf05270 */
[----:B------:R-:W-:Y:S02]  /*1600*/  ULEA UR16, UR34, UR32, 0xa ;  /* 0x0000002022107291 */ /* 0x000fe4000f8e50ff */
[----:B------:R-:W-:Y:S02]  /*1610*/  ULEA UR8, UR34, UR15, 0x1 ;  /* 0x0000000f22087291 */ /* 0x000fe4000f8e08ff */
[----:B------:R-:W-:Y:S02]  /*1620*/  ULEA.HI.SX32 UR4, UR4, UR32, 0x1f ;  /* 0x0000002004047291 */ /* 0x000fe4000f8ffaff */
[----:B------:R-:W-:Y:S02]  /*1630*/  USHF.R.S32.HI UR24, URZ, 0x1, UR24 ;  /* 0x00000001ff187899 */ /* 0x000fe40008011418 */
[----:B------:R-:W-:Y:S02]  /*1640*/  USEL UR34, UR9, URZ, UP0 ;  /* 0x000000ff09227287 */ /* 0x000fe40008000000 */
[----:B------:R-:W-:Y:S01]  /*1650*/  USEL UR11, URZ, 0x1, UP0 ;  /* 0x00000001ff0b7887 */ /* 0x000fe20008000000 */
[----:B------:R-:W-:Y:S01]  /*1660*/  UMOV UR29, 0x30000 ;  /* 0x00030000001d7882 */ /* 0x000fe20000000000 */
[----:B------:R-:W-:-:S02]  /*1670*/  UIADD3 UR19, UPT, UPT, UR33, UR33, URZ ;  /* 0x0000002121137290 */ /* 0x000fc4000fffe0ff */
[----:B------:R-:W-:Y:S02]  /*1680*/  ULEA UR8, UR8, UR32, 0xa ;  /* 0x0000002008087291 */ /* 0x000fe4000f8e50ff */
[----:B------:R-:W-:Y:S02]  /*1690*/  UIADD3 UR16, UPT, UPT, UR16, 0x34c00, URZ ;  /* 0x00034c0010107890 */ /* 0x000fe4000fffe0ff */
[----:B------:R-:W-:Y:S02]  /*16a0*/  ULEA UR24, UR15, UR24, 0xe ;  /* 0x000000180f187291 */ /* 0x000fe4000f8e70ff */
[----:B------:R-:W-:Y:S02]  /*16b0*/  UIADD3 UR4, UPT, UPT, UR4, 0x4c00, URZ ;  /* 0x00004c0004047890 */ /* 0x000fe4000fffe0ff */
[----:B------:R-:W-:Y:S01]  /*16c0*/  UISETP.GT.U32.AND UP0, UPT, UR33, 0xe, UPT ;  /* 0x0000000e2100788c */ /* 0x000fe2000bf04070 */
[----:B------:R-:W-:Y:S01]  /*16d0*/  UMOV UR13, UR28 ;  /* 0x0000001c000d7c82 */ /* 0x000fe20008000000 */
[----:B------:R-:W-:Y:S01]  /*16e0*/  UMOV UR25, UR5 ;  /* 0x0000000500197c82 */ /* 0x000fe20008000000 */
[----:B------:R-:W-:Y:S01]  /*16f0*/  UMOV UR26, UR6 ;  /* 0x00000006001a7c82 */ /* 0x000fe20008000000 */
[----:B------:R-:W-:Y:S01]  /*1700*/  UMOV UR17, UR5 ;  /* 0x0000000500117c82 */ /* 0x000fe20008000000 */
[----:B------:R-:W-:Y:S01]  /*1710*/  UMOV UR9, UR5 ;  /* 0x0000000500097c82 */ /* 0x000fe20008000000 */
[----:B--23--:R-:W-:Y:S05]  /*1720*/  @P2 BRA `(.L_x_27) ;  /* 0x0000000000102947 */ /* 0x00cfea0003800000 */
[----:B------:R-:W-:-:S06]  /*1730*/  USHF.L.U32 UR30, UR35, 0x1f, URZ ;  /* 0x0000001f231e7899 */ /* 0x000fcc00080006ff */
[----:B--2---:R-:W-:-:S04]  /*1740*/  MOV R3, UR30 ;  /* 0x0000001e00037c02 */ /* 0x004fc80008000f00 */
[----:B------:R-:W2:Y:S02]  /*1750*/  SYNCS.PHASECHK.TRANS64.TRYWAIT P0, [UR5+0x20], R3 ;  /* 0x00002003ff0075a7 */ /* 0x000ea40008001105 */
[----:B--2---:R-:W-:Y:S05]  /*1760*/  @!P0 BRA `(.L_x_28) ;  /* 0x0000003000f08947 */ /* 0x004fea0003800000 */
.L_x_27:
[----:B------:R-:W-:Y:S02]  /*1770*/  ELECT P1, URZ, PT ;  /* 0x0000000000ff782f */ /* 0x000fe40003820000 */
[----:B------:R-:W-:Y:S01]  /*1780*/  PLOP3.LUT P0, PT, PT, PT, UP0, 0x80, 0x8 ;  /* 0x000000000008781c */ /* 0x000fe20003f0f008 */
[----:B------:R-:W-:Y:S01]  /*1790*/  UIADD3 UR24, UPT, UPT, UR32, UR24, URZ ;  /* 0x0000001820187290 */ /* 0x000fe2000fffe0ff */
[----:B------:R-:W-:Y:S01]  /*17a0*/  PLOP3.LUT P2, PT, PT, PT, PT, 0x80, 0x8 ;  /* 0x000000000008781c */ /* 0x000fe20003f4f070 */
[----:B------:R-:W-:Y:S02]  /*17b0*/  ULOP3.LUT UR35, UR35, UR11, URZ, 0x3c, !UPT ;  /* 0x0000000b23237292 */ /* 0x000fe4000f8e3cff */
[----:B------:R-:W-:Y:S02]  /*17c0*/  UIADD3 UR24, UPT, UPT, UR24, 0x14c00, URZ ;  /* 0x00014c0018187890 */ /* 0x000fe4000fffe0ff */
[----:B------:R-:W-:Y:S02]  /*17d0*/  UIADD3 UR8, UPT, UPT, UR8, 0x35c00, URZ ;  /* 0x00035c0008087890 */ /* 0x000fe4000fffe0ff */
[----:B------:R-:W-:-:S02]  /*17e0*/  @!UP0 USHF.L.U32 UR30, UR35, 0x1f, URZ ;  /* 0x0000001f231e8899 */ /* 0x000fc400080006ff */
[----:B------:R-:W-:Y:S01]  /*17f0*/  @!UP0 ULEA UR31, UR34, UR32, 0x3 ;  /* 0x00000020221f8291 */ /* 0x000fe2000f8e18ff */
[----:B------:R4:W-:Y:S01]  /*1800*/  @P1 SYNCS.ARRIVE.TRANS64 RZ, [UR5], R4 ;  /* 0x00000004ffff19a7 */ /* 0x0009e20008000005 */
[----:B------:R4:W-:Y:S01]  /*1810*/  UTMALDG.2D [UR4], [UR42], desc[URZ] ;  /* 0x0000ff042a0075b4 */ /* 0x0009e20008009000 */
[----:B------:R-:W-:Y:S01]  /*1820*/  UMOV UR11, UR19 ;  /* 0x00000013000b7c82 */ /* 0x000fe20008000000 */
[----:B--2---:R-:W-:Y:S01]  /*1830*/  IMAD.U32 R3, RZ, RZ, UR30 ;  /* 0x0000001eff037e24 */ /* 0x004fe2000f8e00ff */
[----:B------:R-:W-:-:S04]  /*1840*/  UIADD3 UR33, UPT, UPT, UR33, 0x1, URZ ;  /* 0x0000000121217890 */ /* 0x000fc8000fffe0ff */
[----:B------:R-:W-:Y:S01]  /*1850*/  UISETP.NE.AND UP0, UPT, UR33, 0x10, UPT ;  /* 0x000000102100788c */ /* 0x000fe2000bf05270 */
[----:B------:R4:W-:Y:S01]  /*1860*/  UTMALDG.3D.MULTICAST [UR24], [UR40], UR29, desc[URZ] ;  /* 0x0000ff18280073b4 */ /* 0x0009e2000801181d */
[----:B------:R4:W-:Y:S01]  /*1870*/  UTMALDG.3D [UR16], [UR38], desc[URZ] ;  /* 0x0000ff10260075b4 */ /* 0x0009e20008011000 */
[----:B------:R4:W-:Y:S01]  /*1880*/  UTMALDG.4D.MULTICAST [UR8], [UR36], UR29, desc[URZ] ;  /* 0x0000ff08240073b4 */ /* 0x0009e2000801981d */
[----:B------:R4:W2:Y:S05]  /*1890*/  @!P0 SYNCS.PHASECHK.TRANS64.TRYWAIT P2, [UR31+0x20], R3 ;  /* 0x00002003ff0085a7 */ /* 0x0008aa000804111f */
[----:B------:R-:W-:Y:S05]  /*18a0*/  BRA.U UP0, `(.L_x_29) ;  /* 0xfffffffd003c7547 */ /* 0x000fea000b83ffff */
[----:B----4-:R-:W-:Y:S02]  /*18b0*/  LEA R3, R8, UR32, 0x3 ;  /* 0x0000002008037c11 */ /* 0x010fe4000f8e18ff */
[----:B------:R-:W-:-:S04]  /*18c0*/  SHF.L.U32 R4, R2, 0x1f, RZ ;  /* 0x0000001f02047819 */ /* 0x000fc800000006ff */
[----:B------:R-:W3:Y:S02]  /*18d0*/  SYNCS.PHASECHK.TRANS64.TRYWAIT P0, [R3+URZ+0x50], R4 ;  /* 0x00005004030075a7 */ /* 0x000ee400080011ff */
[----:B---3--:R-:W-:Y:S05]  /*18e0*/  @!P0 BRA `(.L_x_30) ;  /* 0x0000003000b08947 */ /* 0x008fea0003800000 */
.L_x_78:
[C---:B------:R-:W-:Y:S01]  /*18f0*/  LEA R4, R8.reuse, UR32, 0x4 ;  /* 0x0000002008047c11 */ /* 0x040fe2000f8e20ff */
[----:B------:R-:W-:-:S05]  /*1900*/  VIADD R8, R8, 0x1 ;  /* 0x0000000108087836 */ /* 0x000fca0000000000 */
[----:B---3--:R-:W3:Y:S01]  /*1910*/  LDS.128 R4, [R4+0x37c10] ;  /* 0x037c100004047984 */ /* 0x008ee20000000c00 */
[C---:B------:R-:W-:Y:S01]  /*1920*/  ISETP.NE.AND P1, PT, R8.reuse, 0x2, PT ;  /* 0x000000020800780c */ /* 0x040fe20003f25270 */
[----:B------:R4:W-:Y:S06]  /*1930*/  MEMBAR.ALL.CTA ;  /* 0x0000000000007992 */ /* 0x0009ec0000008000 */
[----:B----4-:R-:W4:Y:S01]  /*1940*/  FENCE.VIEW.ASYNC.S ;  /* 0x00000000000073c6 */ /* 0x010f220000000000 */
[----:B------:R-:W-:Y:S01]  /*1950*/  SEL R8, R8, RZ, P1 ;  /* 0x000000ff08087207 */ /* 0x000fe20000800000 */
[----:B----4-:R4:W-:Y:S01]  /*1960*/  SYNCS.ARRIVE.TRANS64.ART0 RZ, [R3+URZ+0x60], R0 ;  /* 0x0000600003ff79a7 */ /* 0x0109e200085000ff */
[----:B---3--:R-:W-:-:S02]  /*1970*/  ISETP.NE.AND P0, PT, R7, 0x1, PT ;  /* 0x000000010700780c */ /* 0x008fc40003f05270 */
[----:B------:R-:W-:Y:S02]  /*1980*/  R2UR UR12, R5 ;  /* 0x00000000050c72ca */ /* 0x000fe400000e0000 */
[----:B------:R-:W-:Y:S02]  /*1990*/  R2UR UR20, R4 ;  /* 0x00000000041472ca */ /* 0x000fe400000e0000 */
[----:B------:R-:W-:Y:S02]  /*19a0*/  R2UR UR28, R6 ;  /* 0x00000000061c72ca */ /* 0x000fe400000e0000 */
[----:B----4-:R-:W-:-:S04]  /*19b0*/  SEL R3, RZ, 0x1, P1 ;  /* 0x00000001ff037807 */ /* 0x010fc80000800000 */
[----:B------:R-:W-:Y:S01]  /*19c0*/  LOP3.LUT R2, R2, R3, RZ, 0x3c, !PT ;  /* 0x0000000302027212 */ /* 0x000fe200078e3cff */
[----:B------:R-:W-:Y:S08]  /*19d0*/  @!P0 BRA `(.L_x_31) ;  /* 0xfffffff800c88947 */ /* 0x000ff0000383ffff */
.L_x_26:
[----:B------:R-:W-:Y:S02]  /*19e0*/  UISETP.NE.AND UP0, UPT, UR34, 0x3, UPT ;  /* 0x000000032200788c */ /* 0x000fe4000bf05270 */
[----:B------:R-:W-:-:S04]  /*19f0*/  UIADD3 UR5, UPT, UPT, UR34, 0x2, URZ ;  /* 0x0000000222057890 */ /* 0x000fc8000fffe0ff */
[----:B------:R-:W-:-:S04]  /*1a00*/  USEL UR5, UR5, 0x1, UP0 ;  /* 0x0000000105057887 */ /* 0x000fc80008000000 */
[----:B------:R-:W-:Y:S02]  /*1a10*/  UISETP.NE.AND UP0, UPT, UR5, 0x4, UPT ;  /* 0x000000040500788c */ /* 0x000fe4000bf05270 */
[----:B------:R-:W-:Y:S02]  /*1a20*/  UIADD3 UR5, UPT, UPT, UR5, 0x1, URZ ;  /* 0x0000000105057890 */ /* 0x000fe4000fffe0ff */
[----:B------:R-:W-:Y:S02]  /*1a30*/  UISETP.EQ.XOR UP1, UPT, UR34, 0x3, !UP0 ;  /* 0x000000032200788c */ /* 0x000fe4000c722a70 */
[----:B------:R-:W-:-:S04]  /*1a40*/  USEL UR5, UR5, 0x1, UP0 ;  /* 0x0000000105057887 */ /* 0x000fc80008000000 */
[----:B------:R-:W-:Y:S02]  /*1a50*/  UISETP.EQ.XOR UP1, UPT, UR5, 0x4, UP1 ;  /* 0x000000040500788c */ /* 0x000fe40008f22a70 */
[----:B------:R-:W-:Y:S02]  /*1a60*/  UISETP.NE.AND UP0, UPT, UR5, 0x4, UPT ;  /* 0x000000040500788c */ /* 0x000fe4000bf05270 */
[----:B------:R-:W-:Y:S02]  /*1a70*/  USEL UR4, URZ, 0x1, !UP1 ;  /* 0x00000001ff047887 */ /* 0x000fe4000c800000 */
[----:B------:R-:W-:Y:S02]  /*1a80*/  USEL UR5, UR5, URZ, UP0 ;  /* 0x000000ff05057287 */ /* 0x000fe40008000000 */
[----:B------:R-:W-:Y:S02]  /*1a90*/  ULOP3.LUT UR4, UR35, UR4, URZ, 0x3c, !UPT ;  /* 0x0000000423047292 */ /* 0x000fe4000f8e3cff */
[----:B------:R-:W-:-:S02]  /*1aa0*/  ULEA UR5, UR5, UR32, 0x3 ;  /* 0x0000002005057291 */ /* 0x000fc4000f8e18ff */
[----:B------:R-:W-:-:S06]  /*1ab0*/  USHF.L.U32 UR4, UR4, 0x1f, URZ ;  /* 0x0000001f04047899 */ /* 0x000fcc00080006ff */
[----:B------:R-:W-:-:S04]  /*1ac0*/  MOV R0, UR4 ;  /* 0x0000000400007c02 */ /* 0x000fc80008000f00 */
[----:B------:R-:W3:Y:S02]  /*1ad0*/  SYNCS.PHASECHK.TRANS64.TRYWAIT P0, [UR5+0x20], R0 ;  /* 0x00002000ff0075a7 */ /* 0x000ee40008001105 */
[----:B---3--:R-:W-:Y:S05]  /*1ae0*/  @!P0 BRA `(.L_x_32) ;  /* 0x0000003000488947 */ /* 0x008fea0003800000 */
.L_x_80:
[----:B------:R-:W-:-:S13]  /*1af0*/  ELECT P0, URZ, PT ;  /* 0x0000000000ff782f */ /* 0x000fda0003800000 */
[----:B--2---:R-:W-:-:S04]  /*1b00*/  @P0 MOV R0, 0xcc00 ;  /* 0x0000cc0000000802 */ /* 0x004fc80000000f00 */
[----:B------:R3:W-:Y:S03]  /*1b10*/  @P0 SYNCS.ARRIVE.TRANS64 RZ, [UR5], R0 ;  /* 0x00000000ffff09a7 */ /* 0x0007e60008000005 */
.L_x_24:
[----:B------:R-:W-:-:S13]  /*1b20*/  ISETP.NE.AND P0, PT, R120, 0x4, PT ;  /* 0x000000047800780c */ /* 0x000fda0003f05270 */
[----:B------:R-:W-:Y:S05]  /*1b30*/  @P0 BRA `(.L_x_33) ;  /* 0x0000000800d80947 */ /* 0x000fea0003800000 */
[----:B------:R-:W4:Y:S08]  /*1b40*/  S2UR UR12, SR_CgaCtaId ;  /* 0x00000000000c79c3 */ /* 0x000f300000008800 */
[----:B------:R-:W-:Y:S06]  /*1b50*/  BAR.SYNC.DEFER_BLOCKING 0x3, 0xa0 ;  /* 0x00c2800000007b1d */ /* 0x000fec0000010000 */
[----:B------:R-:W-:-:S02]  /*1b60*/  UMOV UR4, 0x400 ;  /* 0x0000040000047882 */ /* 0x000fc40000000000 */
[----:B----4-:R-:W-:-:S09]  /*1b70*/  ULEA UR12, UR12, UR4, 0x18 ;  /* 0x000000040c0c7291 */ /* 0x010fd2000f8ec0ff */
[----:B---3--:R-:W3:Y:S01]  /*1b80*/  LDS R0, [UR12+0x78] ;  /* 0x0000780cff007984 */ /* 0x008ee20008000800 */
[----:B------:R-:W4:Y:S02]  /*1b90*/  SYNCS.PHASECHK.TRANS64.TRYWAIT P0, [UR12+0x50], RZ ;  /* 0x000050ffff0075a7 */ /* 0x000f24000800110c */
[----:B---34-:R-:W-:Y:S05]  /*1ba0*/  @!P0 BRA `(.L_x_34) ;  /* 0x0000003000388947 */ /* 0x018fea0003800000 */
.L_x_82:
[----:B--2---:R-:W2:Y:S01]  /*1bb0*/  LDS R3, [UR12+0x37c1c] ;  /* 0x037c1c0cff037984 */ /* 0x004ea20008000800 */
[----:B---3--:R-:W-:Y:S01]  /*1bc0*/  IMAD.MOV.U32 R2, RZ, RZ, 0x1 ;  /* 0x00000001ff027424 */ /* 0x008fe200078e00ff */
[----:B------:R-:W-:Y:S01]  /*1bd0*/  R2UR UR36, R0 ;  /* 0x00000000002472ca */ /* 0x000fe200000e0000 */
[----:B------:R-:W-:Y:S01]  /*1be0*/  UMOV UR35, 0x1 ;  /* 0x0000000100237882 */ /* 0x000fe20000000000 */
[----:B------:R3:W-:Y:S06]  /*1bf0*/  MEMBAR.ALL.CTA ;  /* 0x0000000000007992 */ /* 0x0007ec0000008000 */
[----:B---3--:R-:W3:Y:S02]  /*1c00*/  FENCE.VIEW.ASYNC.S ;  /* 0x00000000000073c6 */ /* 0x008ee40000000000 */
[----:B---3--:R3:W-:Y:S01]  /*1c10*/  SYNCS.ARRIVE.TRANS64.ART0 RZ, [UR12+0x60], R2 ;  /* 0x00006002ffff79a7 */ /* 0x0087e2000850000c */
[----:B--2---:R-:W-:-:S13]  /*1c20*/  ISETP.NE.AND P0, PT, R3, 0x1, PT ;  /* 0x000000010300780c */ /* 0x004fda0003f05270 */
[----:B---3--:R-:W-:Y:S05]  /*1c30*/  @P0 BRA `(.L_x_35) ;  /* 0x0000000800800947 */ /* 0x008fea0003800000 */
[----:B------:R-:W-:Y:S01]  /*1c40*/  UIADD3 UR10, UPT, UPT, UR36, 0x1d0, URZ ;  /* 0x000001d0240a7890 */ /* 0x000fe2000fffe0ff */
[----:B------:R-:W-:Y:S01]  /*1c50*/  HFMA2 R6, -RZ, RZ, 0, 5.9604644775390625e-08 ;  /* 0x00000001ff067431 */ /* 0x000fe200000001ff */
[----:B------:R-:W-:Y:S01]  /*1c60*/  UIADD3 UR8, UPT, UPT, UR36, 0x1d4, URZ ;  /* 0x000001d424087890 */ /* 0x000fe2000fffe0ff */
[----:B------:R-:W-:Y:S01]  /*1c70*/  MOV R5, RZ ;  /* 0x000000ff00057202 */ /* 0x000fe20000000f00 */
[----:B------:R-:W-:Y:S02]  /*1c80*/  UIADD3 UR6, UPT, UPT, UR36, -0x7ffffe30, URZ ;  /* 0x800001d024067890 */ /* 0x000fe4000fffe0ff */
[----:B------:R-:W-:Y:S02]  /*1c90*/  UIADD3 UR4, UPT, UPT, UR36, -0x7ffffe2c, URZ ;  /* 0x800001d424047890 */ /* 0x000fe4000fffe0ff */
[----:B------:R-:W-:Y:S01]  /*1ca0*/  UIADD3 UR13, UPT, UPT, UR12, 0x4c00, URZ ;  /* 0x00004c000c0d7890 */ /* 0x000fe2000fffe0ff */
[----:B------:R-:W-:Y:S01]  /*1cb0*/  UMOV UR32, 0x8c02480 ;  /* 0x08c0248000207882 */ /* 0x000fe20000000000 */
[----:B------:R-:W-:-:S02]  /*1cc0*/  UIADD3 UR11, UPT, UPT, UR36, 0x1e0, URZ ;  /* 0x000001e0240b7890 */ /* 0x000fc4000fffe0ff */
[----:B------:R-:W-:Y:S02]  /*1cd0*/  UIADD3 UR9, UPT, UPT, UR36, 0x1e8, URZ ;  /* 0x000001e824097890 */ /* 0x000fe4000fffe0ff */
[----:B------:R-:W-:Y:S02]  /*1ce0*/  UIADD3 UR7, UPT, UPT, UR36, -0x7ffffe20, URZ ;  /* 0x800001e024077890 */ /* 0x000fe4000fffe0ff */
[----:B------:R-:W-:Y:S02]  /*1cf0*/  UIADD3 UR5, UPT, UPT, UR36, -0x7ffffe18, URZ ;  /* 0x800001e824057890 */ /* 0x000fe4000fffe0ff */
[----:B------:R-:W-:Y:S02]  /*1d00*/  USHF.R.U32.HI UR31, URZ, 0x1, UR10 ;  /* 0x00000001ff1f7899 */ /* 0x000fe4000801160a */
[----:B------:R-:W-:Y:S02]  /*1d10*/  USHF.R.U32.HI UR28, URZ, 0x1, UR6 ;  /* 0x00000001ff1c7899 */ /* 0x000fe40008011606 */
[----:B------:R-:W-:-:S02]  /*1d20*/  USHF.R.U32.HI UR18, URZ, 0x1, UR8 ;  /* 0x00000001ff127899 */ /* 0x000fc40008011608 */
[----:B------:R-:W-:Y:S02]  /*1d30*/  USHF.R.U32.HI UR16, URZ, 0x1, UR4 ;  /* 0x00000001ff107899 */ /* 0x000fe40008011604 */
[----:B------:R-:W-:Y:S02]  /*1d40*/  UIADD3 UR19, UPT, UPT, UR12, 0x35c00, URZ ;  /* 0x00035c000c137890 */ /* 0x000fe4000fffe0ff */
[----:B------:R-:W-:Y:S02]  /*1d50*/  UIADD3 UR20, UPT, UPT, UR12, 0x34c00, URZ ;  /* 0x00034c000c147890 */ /* 0x000fe4000fffe0ff */
[----:B------:R-:W-:Y:S02]  /*1d60*/  UIADD3 UR24, UPT, UPT, UR12, 0x14c00, URZ ;  /* 0x00014c000c187890 */ /* 0x000fe4000fffe0ff */
[----:B------:R-:W-:Y:S02]  /*1d70*/  ULOP3.LUT UR29, UR21, 0x3, URZ, 0xfc, !UPT ;  /* 0x00000003151d7892 */ /* 0x000fe4000f8efcff */
[----:B------:R-:W-:-:S02]  /*1d80*/  USEL UR38, URZ, 0x4000, UP6 ;  /* 0x00004000ff267887 */ /* 0x000fc4000b000000 */
[----:B------:R-:W-:Y:S02]  /*1d90*/  ULOP3.LUT UR26, UR21, 0xffff, URZ, 0xc0, !UPT ;  /* 0x0000ffff151a7892 */ /* 0x000fe4000f8ec0ff */
[----:B------:R-:W-:Y:S02]  /*1da0*/  USEL UR32, UR32, 0x8c00480, !UP5 ;  /* 0x08c0048020207887 */ /* 0x000fe4000e800000 */
[----:B------:R-:W-:Y:S02]  /*1db0*/  USHF.R.U32.HI UR21, URZ, 0x4, UR13 ;  /* 0x00000004ff157899 */ /* 0x000fe4000801160d */
[----:B------:R-:W-:Y:S02]  /*1dc0*/  USHF.R.U32.HI UR30, URZ, 0x1a, UR11 ;  /* 0x0000001aff1e7899 */ /* 0x000fe4000801160b */
[----:B------:R-:W-:Y:S02]  /*1dd0*/  USHF.R.U32.HI UR25, URZ, 0x1a, UR7 ;  /* 0x0000001aff197899 */ /* 0x000fe40008011607 */
[----:B------:R-:W-:-:S02]  /*1de0*/  USHF.R.U32.HI UR17, URZ, 0x1a, UR9 ;  /* 0x0000001aff117899 */ /* 0x000fc40008011609 */
[----:B------:R-:W-:Y:S02]  /*1df0*/  USHF.R.U32.HI UR13, URZ, 0x1a, UR5 ;  /* 0x0000001aff0d7899 */ /* 0x000fe40008011605 */
[----:B------:R-:W-:Y:S02]  /*1e00*/  ULOP3.LUT UR31, UR31, 0x60000000, URZ, 0xc0, !UPT ;  /* 0x600000001f1f7892 */ /* 0x000fe4000f8ec0ff */
[----:B------:R-:W-:Y:S02]  /*1e10*/  ULOP3.LUT UR28, UR28, 0x60000000, URZ, 0xc0, !UPT ;  /* 0x600000001c1c7892 */ /* 0x000fe4000f8ec0ff */
[----:B------:R-:W-:Y:S02]  /*1e20*/  ULOP3.LUT UR18, UR18, 0x60000000, URZ, 0xc0, !UPT ;  /* 0x6000000012127892 */ /* 0x000fe4000f8ec0ff */
[----:B------:R-:W-:Y:S02]  /*1e30*/  ULOP3.LUT UR16, UR16, 0x60000000, URZ, 0xc0, !UPT ;  /* 0x6000000010107892 */ /* 0x000fe4000f8ec0ff */
[----:B------:R-:W-:-:S02]  /*1e40*/  USHF.R.U32.HI UR19, URZ, 0x4, UR19 ;  /* 0x00000004ff137899 */ /* 0x000fc40008011613 */
[----:B------:R-:W-:Y:S02]  /*1e50*/  USHF.R.U32.HI UR20, URZ, 0x4, UR20 ;  /* 0x00000004ff147899 */ /* 0x000fe40008011614 */
[----:B------:R-:W-:Y:S02]  /*1e60*/  USHF.R.U32.HI UR24, URZ, 0x4, UR24 ;  /* 0x00000004ff187899 */ /* 0x000fe40008011618 */
[----:B------:R-:W-:Y:S02]  /*1e70*/  UIADD3 UR38, UPT, UPT, UR38, UR32, URZ ;  /* 0x0000002026267290 */ /* 0x000fe4000fffe0ff */
[----:B------:R-:W-:Y:S02]  /*1e80*/  ULOP3.LUT UR30, UR31, 0x30, UR30, 0xf8, !UPT ;  /* 0x000000301f1e7892 */ /* 0x000fe4000f8ef81e */
[----:B------:R-:W-:Y:S02]  /*1e90*/  ULOP3.LUT UR25, UR28, 0x30, UR25, 0xf8, !UPT ;  /* 0x000000301c197892 */ /* 0x000fe4000f8ef819 */
[----:B------:R-:W-:-:S02]  /*1ea0*/  ULOP3.LUT UR17, UR18, 0x30, UR17, 0xf8, !UPT ;  /* 0x0000003012117892 */ /* 0x000fc4000f8ef811 */
[----:B------:R-:W-:Y:S02]  /*1eb0*/  ULOP3.LUT UR13, UR16, 0x30, UR13, 0xf8, !UPT ;  /* 0x00000030100d7892 */ /* 0x000fe4000f8ef80d */
[----:B------:R-:W-:Y:S02]  /*1ec0*/  ULOP3.LUT UR19, UR19, 0x3fc0, URZ, 0xc0, !UPT ;  /* 0x00003fc013137892 */ /* 0x000fe4000f8ec0ff */
[----:B------:R-:W-:Y:S02]  /*1ed0*/  ULOP3.LUT UR20, UR20, 0x3fc0, URZ, 0xc0, !UPT ;  /* 0x00003fc014147892 */ /* 0x000fe4000f8ec0ff */
[----:B------:R-:W-:Y:S02]  /*1ee0*/  ULOP3.LUT UR21, UR21, 0x3fc0, URZ, 0xc0, !UPT ;  /* 0x00003fc015157892 */ /* 0x000fe4000f8ec0ff */
[----:B------:R-:W-:Y:S02]  /*1ef0*/  ULOP3.LUT UR24, UR24, 0x3fc0, URZ, 0xc0, !UPT ;  /* 0x00003fc018187892 */ /* 0x000fe4000f8ec0ff */
[----:B------:R-:W-:-:S02]  /*1f00*/  ULOP3.LUT UR51, UR30, UR38, URZ, 0xfc, !UPT ;  /* 0x000000261e337292 */ /* 0x000fc4000f8efcff */
[----:B------:R-:W-:Y:S02]  /*1f10*/  ULOP3.LUT UR45, UR25, UR38, URZ, 0xfc, !UPT ;  /* 0x00000026192d7292 */ /* 0x000fe4000f8efcff */
[----:B------:R-:W-:Y:S02]  /*1f20*/  ULOP3.LUT UR41, UR17, UR38, URZ, 0xfc, !UPT ;  /* 0x0000002611297292 */ /* 0x000fe4000f8efcff */
[----:B------:R-:W-:Y:S02]  /*1f30*/  ULOP3.LUT UR39, UR13, UR38, URZ, 0xfc, !UPT ;  /* 0x000000260d277292 */ /* 0x000fe4000f8efcff */
[----:B------:R-:W-:Y:S02]  /*1f40*/  UIADD3 UR27, UPT, UPT, UR12, 0x40, URZ ;  /* 0x000000400c1b7890 */ /* 0x000fe4000fffe0ff */
[----:B------:R-:W-:Y:S02]  /*1f50*/  ULOP3.LUT UR29, UR29, 0xffff, URZ, 0xc0, !UPT ;  /* 0x0000ffff1d1d7892 */ /* 0x000fe4000f8ec0ff */
[----:B------:R-:W-:-:S02]  /*1f60*/  ULOP3.LUT UR19, UR19, 0x10000, URZ, 0xfc, !UPT ;  /* 0x0001000013137892 */ /* 0x000fc4000f8efcff */
[----:B------:R-:W-:Y:S02]  /*1f70*/  ULOP3.LUT UR20, UR20, 0x10000, URZ, 0xfc, !UPT ;  /* 0x0001000014147892 */ /* 0x000fe4000f8efcff */
[----:B------:R-:W-:Y:S02]  /*1f80*/  ULOP3.LUT UR21, UR21, 0x10000, URZ, 0xfc, !UPT ;  /* 0x0001000015157892 */ /* 0x000fe4000f8efcff */
[----:B------:R-:W-:Y:S01]  /*1f90*/  ULOP3.LUT UR24, UR24, 0x10000, URZ, 0xfc, !UPT ;  /* 0x0001000018187892 */ /* 0x000fe2000f8efcff */
[----:B------:R-:W-:Y:S01]  /*1fa0*/  UMOV UR35, 0x1 ;  /* 0x0000000100237882 */ /* 0x000fe20000000000 */
[----:B------:R-:W-:Y:S01]  /*1fb0*/  UMOV UR34, URZ ;  /* 0x000000ff00227c82 */ /* 0x000fe20008000000 */
[----:B------:R-:W-:Y:S01]  /*1fc0*/  UMOV UR33, URZ ;  /* 0x000000ff00217c82 */ /* 0x000fe20008000000 */
[----:B------:R-:W-:Y:S01]  /*1fd0*/  UMOV UR50, URZ ;  /* 0x000000ff00327c82 */ /* 0x000fe20008000000 */
[----:B------:R-:W-:Y:S01]  /*1fe0*/  UMOV UR44, URZ ;  /* 0x000000ff002c7c82 */ /* 0x000fe20008000000 */
[----:B------:R-:W-:Y:S01]  /*1ff0*/  UMOV UR40, URZ ;  /* 0x000000ff00287c82 */ /* 0x000fe20008000000 */
[----:B------:R-:W-:-:S05]  /*2000*/  UMOV UR38, URZ ;  /* 0x000000ff00267c82 */ /* 0x000fca0008000000 */
.L_x_42:
[----:B------:R-:W-:Y:S02]  /*2010*/  USHF.L.U32 UR16, UR34, 0x1f, URZ ;  /* 0x0000001f22107899 */ /* 0x000fe400080006ff */
[----:B------:R-:W-:Y:S02]  /*2020*/  ULEA UR17, UR33, UR12, 0x3 ;  /* 0x0000000c21117291 */ /* 0x000fe4000f8e18ff */
[----:B------:R-:W-:Y:S02]  /*2030*/  USHF.L.U32 UR13, UR35, 0x1f, URZ ;  /* 0x0000001f230d7899 */ /* 0x000fe400080006ff */
[----:B--2---:R-:W-:Y:S01]  /*2040*/  MOV R3, UR16 ;  /* 0x0000001000037c02 */ /* 0x004fe20008000f00 */
[----:B------:R-:W-:Y:S02]  /*2050*/  ULOP3.LUT UR35, UR35, 0x1, URZ, 0x3c, !UPT ;  /* 0x0000000123237892 */ /* 0x000fe4000f8e3cff */
[----:B------:R-:W-:Y:S01]  /*2060*/  UPLOP3.LUT UP2, UPT, UPT, UPT, UPT, 0x40, 0x4 ;  /* 0x000000000004789c */ /* 0x000fe20003f4e870 */
[----:B------:R-:W-:Y:S01]  /*2070*/  MOV R0, UR13 ;  /* 0x0000000d00007c02 */ /* 0x000fe20008000f00 */
[----:B------:R2:W3:Y:S01]  /*2080*/  SYNCS.PHASECHK.TRANS64.TRYWAIT P1, [UR17], R3 ;  /* 0x00000003ff0075a7 */ /* 0x0004e20008021111 */
[----:B------:R-:W-:-:S02]  /*2090*/  UIMAD UR17, UR35, 0xd0, UR36 ;  /* 0x000000d0231178a4 */ /* 0x000fc4000f8e0224 */
[----:B------:R-:W4:Y:S02]  /*20a0*/  SYNCS.PHASECHK.TRANS64.TRYWAIT P0, [UR12+0x48], R0 ;  /* 0x00004800ff0075a7 */ /* 0x000f24000800110c */
[----:B--234-:R-:W-:Y:S08]  /*20b0*/  @P0 BRA `(.L_x_36) ;  /* 0x0000000000080947 */ /* 0x01cff00003800000 */
[----:B------:R-:W2:Y:S02]  /*20c0*/  SYNCS.PHASECHK.TRANS64.TRYWAIT P0, [UR12+0x48], R0 ;  /* 0x00004800ff0075a7 */ /* 0x000ea4000800110c */
[----:B--2---:R-:W-:Y:S05]  /*20d0*/  @!P0 BRA `(.L_x_37) ;  /* 0x0000002c00048947 */ /* 0x004fea0003800000 */
.L_x_36:
[----:B------:R-:W-:-:S05]  /*20e0*/  UMOV UR31, URZ ;  /* 0x000000ff001f7c82 */ /* 0x000fca0008000000 */
.L_x_40:
[----:B------:R-:W-:Y:S02]  /*20f0*/  UIADD3 UR25, UPT, UPT, UR33, 0x1, URZ ;  /* 0x0000000121197890 */ /* 0x000fe4000fffe0ff */
[----:B------:R-:W-:Y:S02]  /*2100*/  UISETP.GT.U32.AND UP0, UPT, UR31, 0xe, UPT ;  /* 0x0000000e1f00788c */ /* 0x000fe4000bf04070 */
[----:B---3--:R-:W-:Y:S02]  /*2110*/  ULEA UR66, UR33, UR20, 0x6 ;  /* 0x0000001421427291 */ /* 0x008fe4000f8e30ff */
[----:B------:R-:W-:Y:S02]  /*2120*/  ULEA UR62, UR33, UR19, 0x7 ;  /* 0x00000013213e7291 */ /* 0x000fe4000f8e38ff */
[----:B------:R-:W-:Y:S01]  /*2130*/  ULEA UR54, UR33, UR24, 0xb ;  /* 0x0000001821367291 */ /* 0x000fe2000f8e58ff */
[----:B------:R-:W-:Y:S01]  /*2140*/  PLOP3.LUT P0, PT, PT, PT, UP0, 0x80, 0x8 ;  /* 0x000000000008781c */ /* 0x000fe20003f0f008 */
[----:B------:R-:W-:Y:S02]  /*2150*/  ULEA UR52, UR33, UR21, 0xa ;  /* 0x0000001521347291 */ /* 0x000fe4000f8e50ff */
[----:B------:R-:W-:Y:S02]  /*2160*/  ULEA UR13, UR33, UR12, 0x3 ;  /* 0x0000000c210d7291 */ /* 0x000fe4000f8e18ff */
[----:B------:R-:W-:Y:S02]  /*2170*/  UISETP.NE.AND UP1, UPT, UR25, 0x4, UPT ;  /* 0x000000041900788c */ /* 0x000fe4000bf25270 */
[----:B------:R-:W-:Y:S02]  /*2180*/  UIADD3 UR64, UPT, UPT, UR66, 0x20, URZ ;  /* 0x0000002042407890 */ /* 0x000fe4000fffe0ff */
        /* <DEDUP_REMOVED lines=10> */
[----:B------:R-:W-:Y:S02]  /*2230*/  USEL UR28, URZ, 0x1, UP1 ;  /* 0x00000001ff1c7887 */ /* 0x000fe40008800000 */
[----:B------:R-:W-:Y:S01]  /*2240*/  USEL UR33, UR25, URZ, UP1 ;  /* 0x000000ff19217287 */ /* 0x000fe20008800000 */
[----:B------:R-:W-:Y:S01]  /*2250*/  UMOV UR67, 0x4008 ;  /* 0x0000400800437882 */ /* 0x000fe20000000000 */
        /* <DEDUP_REMOVED lines=10> */
[----:B----4-:R-:W-:Y:S05]  /*2300*/  @P1 BRA `(.L_x_38) ;  /* 0x0000000000101947 */ /* 0x010fea0003800000 */
[----:B------:R-:W-:Y:S06]  /*2310*/  USHF.L.U32 UR25, UR34, 0x1f, URZ ;  /* 0x0000001f22197899 */ /* 0x000fec00080006ff */
[----:B--2---:R-:W-:Y:S04]  /*2320*/  MOV R0, UR25 ;  /* 0x0000001900007c02 */ /* 0x004fe80008000f00 */
[----:B------:R-:W2:Y:S02]  /*2330*/  SYNCS.PHASECHK.TRANS64.TRYWAIT P1, [UR13], R0 ;  /* 0x00000000ff0075a7 */ /* 0x000ea4000802110d */
[----:B--2---:R-:W-:Y:S05]  /*2340*/  @!P1 BRA `(.L_x_39) ;  /* 0x0000002800889947 */ /* 0x004fea0003800000 */
.L_x_38:
[----:B------:R-:W-:Y:S01]  /*2350*/  ULOP3.LUT UR34, UR34, UR28, URZ, 0x3c, !UPT ;  /* 0x0000001c22227292 */ /* 0x000fe2000f8e3cff */
[----:B------:R-:W-:Y:S01]  /*2360*/  PLOP3.LUT P1, PT, PT, PT, PT, 0x80, 0x8 ;  /* 0x000000000008781c */ /* 0x000fe20003f2f070 */
[----:B------:R-:W-:Y:S01]  /*2370*/  UIADD3 UR31, UPT, UPT, UR31, 0x1, URZ ;  /* 0x000000011f1f7890 */ /* 0x000fe2000fffe0ff */
[----:B------:R3:W-:Y:S01]  /*2380*/  UTCCP.T.S.4x32dp128bit tmem[UR36+0x1d0], gdesc[UR66] ;  /* 0x0001d042240079e7 */ /* 0x0007e20009100000 */
[----:B------:R-:W-:Y:S01]  /*2390*/  UMOV UR70, UR16 ;  /* 0x0000001000467c82 */ /* 0x000fe20008000000 */
[----:B------:R-:W-:Y:S01]  /*23a0*/  @!UP0 USHF.L.U32 UR13, UR34, 0x1f, URZ ;  /* 0x0000001f220d8899 */ /* 0x000fe200080006ff */
[----:B------:R3:W-:Y:S01]  /*23b0*/  UTCCP.T.S.4x32dp128bit tmem[UR36+0x1d4], gdesc[UR64] ;  /* 0x0001d440240079e7 */ /* 0x0007e20009100000 */
[----:B------:R-:W-:Y:S01]  /*23c0*/  @!UP0 ULEA UR16, UR33, UR12, 0x3 ;  /* 0x0000000c21108291 */ /* 0x000fe2000f8e18ff */
[----:B------:R3:W-:Y:S01]  /*23d0*/  UTCCP.T.S.4x32dp128bit tmem[UR36+0x1e0], gdesc[UR62] ;  /* 0x0001e03e240079e7 */ /* 0x0007e20009100000 */
[----:B------:R3:W-:Y:S01]  /*23e0*/  UTCCP.T.S.4x32dp128bit tmem[UR36+0x1e4], gdesc[UR60] ;  /* 0x0001e43c240079e7 */ /* 0x0007e20009100000 */
[----:B------:R3:W-:Y:S01]  /*23f0*/  UTCCP.T.S.4x32dp128bit tmem[UR36+0x1e8], gdesc[UR58] ;  /* 0x0001e83a240079e7 */ /* 0x0007e20009100000 */
[----:B------:R3:W-:Y:S01]  /*2400*/  UTCCP.T.S.4x32dp128bit tmem[UR36+0x1ec], gdesc[UR56] ;  /* 0x0001ec38240079e7 */ /* 0x0007e20009100000 */
[----:B------:R3:W-:Y:S01]  /*2410*/  UTCOMMA gdesc[UR52], gdesc[UR54], tmem[UR17], tmem[UR50], idesc[UR51], tmem[UR10], UP2 ;  /* 0xc00a3236340075ea */ /* 0x0007e20009000011 */
[----:B------:R-:W-:Y:S01]  /*2420*/  UMOV UR68, UR32 ;  /* 0x0000002000447c82 */ /* 0x000fe20008000000 */
[----:B------:R-:W-:Y:S01]  /*2430*/  UMOV UR69, 0x40004040 ;  /* 0x4000404000457882 */ /* 0x000fe20000000000 */
[----:B--2---:R-:W-:Y:S01]  /*2440*/  MOV R0, UR13 ;  /* 0x0000000d00007c02 */ /* 0x004fe20008000f00 */
[----:B------:R3:W-:Y:S01]  /*2450*/  UTCOMMA gdesc[UR46], gdesc[UR48], tmem[UR17], tmem[UR44], idesc[UR45], tmem[UR6], UPT ;  /* 0xc0062c302e0075ea */ /* 0x0007e2000b800011 */
[----:B------:R-:W-:Y:S01]  /*2460*/  UMOV UR71, 0x40004040 ;  /* 0x4000404000477882 */ /* 0x000fe20000000000 */
[----:B------:R-:W-:Y:S01]  /*2470*/  UMOV UR72, UR18 ;  /* 0x0000001200487c82 */ /* 0x000fe20008000000 */
[----:B------:R-:W-:Y:S01]  /*2480*/  UMOV UR73, 0x40004040 ;  /* 0x4000404000497882 */ /* 0x000fe20000000000 */
[----:B------:R3:W-:Y:S01]  /*2490*/  UTCOMMA gdesc[UR68], gdesc[UR42], tmem[UR17], tmem[UR40], idesc[UR41], tmem[UR8], UPT ;  /* 0xc008282a440075ea */ /* 0x0007e2000b800011 */
[----:B------:R3:W-:Y:S01]  /*24a0*/  UTCOMMA gdesc[UR72], gdesc[UR70], tmem[UR17], tmem[UR38], idesc[UR39], tmem[UR4], UPT ;  /* 0xc0042646480075ea */ /* 0x0007e2000b800011 */
[----:B------:R3:W-:Y:S01]  /*24b0*/  UTCBAR.MULTICAST [UR30], URZ, UR29 ;  /* 0x000000ff1e0073e9 */ /* 0x0007e2000800081d */
[----:B------:R3:W4:Y:S01]  /*24c0*/  @!P0 SYNCS.PHASECHK.TRANS64.TRYWAIT P1, [UR16], R0 ;  /* 0x00000000ff0085a7 */ /* 0x0007220008021110 */
[----:B------:R-:W-:Y:S02]  /*24d0*/  UISETP.NE.AND UP0, UPT, UR31, 0x10, UPT ;  /* 0x000000101f00788c */ /* 0x000fe4000bf05270 */
[----:B------:R-:W-:Y:S07]  /*24e0*/  UPLOP3.LUT UP2, UPT, UPT, UPT, UPT, 0x80, 0x8 ;  /* 0x000000000008789c */ /* 0x000fee0003f4f070 */
[----:B------:R-:W-:Y:S05]  /*24f0*/  BRA.U UP0, `(.L_x_40) ;  /* 0xfffffff900fc7547 */ /* 0x000fea000b83ffff */
[----:B------:R-:W-:Y:S01]  /*2500*/  USHF.L.U32 UR13, UR35, 0x1f, URZ ;  /* 0x0000001f230d7899 */ /* 0x000fe200080006ff */
[----:B------:R-:W-:Y:S01]  /*2510*/  LEA R3, R6, UR12, 0x3 ;  /* 0x0000000c06037c11 */ /* 0x000fe2000f8e18ff */
[----:B------:R2:W-:Y:S01]  /*2520*/  UTCBAR.MULTICAST [UR27], URZ, UR26 ;  /* 0x000000ff1b0073e9 */ /* 0x0005e2000800081a */
[----:B------:R-:W-:-:S03]  /*2530*/  SHF.L.U32 R4, R5, 0x1f, RZ ;  /* 0x0000001f05047819 */ /* 0x000fc600000006ff */
[----:B---3--:R-:W-:-:S04]  /*2540*/  IMAD.U32 R0, RZ, RZ, UR13 ;  /* 0x0000000dff007e24 */ /* 0x008fc8000f8e00ff */
[----:B------:R2:W-:Y:S01]  /*2550*/  SYNCS.PHASECHK.TRANS64.TRYWAIT PT, [UR12+0x48], R0 ;  /* 0x00004800ff0075a7 */ /* 0x0005e200080e110c */
[----:B------:R-:W3:Y:S02]  /*2560*/  SYNCS.PHASECHK.TRANS64.TRYWAIT P0, [R3+URZ+0x50], R4 ;  /* 0x00005004030075a7 */ /* 0x000ee400080011ff */
[----:B--23--:R-:W-:Y:S05]  /*2570*/  @!P0 BRA `(.L_x_41) ;  /* 0x00000028001c8947 */ /* 0x00cfea0003800000 */
.L_x_86:
[C---:B------:R-:W-:Y:S01]  /*2580*/  LEA R0, R6.reuse, UR12, 0x4 ;  /* 0x0000000c06007c11 */ /* 0x040fe2000f8e20ff */
[----:B------:R-:W-:-:S05]  /*2590*/  VIADD R6, R6, 0x1 ;  /* 0x0000000106067836 */ /* 0x000fca0000000000 */
[----:B------:R-:W3:Y:S01]  /*25a0*/  LDS R0, [R0+0x37c1c] ;  /* 0x037c1c0000007984 */ /* 0x000ee20000000800 */
[C---:B----4-:R-:W-:Y:S01]  /*25b0*/  ISETP.NE.AND P1, PT, R6.reuse, 0x2, PT ;  /* 0x000000020600780c */ /* 0x050fe20003f25270 */
[----:B------:R4:W-:Y:S06]  /*25c0*/  MEMBAR.ALL.CTA ;  /* 0x0000000000007992 */ /* 0x0009ec0000008000 */
[----:B----4-:R-:W4:Y:S01]  /*25d0*/  FENCE.VIEW.ASYNC.S ;  /* 0x00000000000073c6 */ /* 0x010f220000000000 */
[----:B------:R-:W-:Y:S02]  /*25e0*/  SEL R4, RZ, 0x1, P1 ;  /* 0x00000001ff047807 */ /* 0x000fe40000800000 */
[----:B------:R-:W-:-:S02]  /*25f0*/  SEL R6, R6, RZ, P1 ;  /* 0x000000ff06067207 */ /* 0x000fc40000800000 */
[----:B------:R-:W-:Y:S01]  /*2600*/  LOP3.LUT R5, R5, R4, RZ, 0x3c, !PT ;  /* 0x0000000405057212 */ /* 0x000fe200078e3cff */
[----:B----4-:R4:W-:Y:S01]  /*2610*/  SYNCS.ARRIVE.TRANS64.ART0 RZ, [R3+URZ+0x60], R2 ;  /* 0x0000600203ff79a7 */ /* 0x0109e200085000ff */
[----:B---3--:R-:W-:-:S13]  /*2620*/  ISETP.NE.AND P0, PT, R0, 0x1, PT ;  /* 0x000000010000780c */ /* 0x008fda0003f05270 */
[----:B----4-:R-:W-:Y:S05]  /*2630*/  @!P0 BRA `(.L_x_42) ;  /* 0xfffffff800748947 */ /* 0x010fea000383ffff */
.L_x_35:
[----:B------:R-:W-:-:S09]  /*2640*/  UISETP.NE.AND UP0, UPT, UR15, URZ, UPT ;  /* 0x000000ff0f00728c */ /* 0x000fd2000bf05270 */
[----:B------:R-:W-:Y:S05]  /*2650*/  BRA.U UP0, `(.L_x_33) ;  /* 0x0000000100107547 */ /* 0x000fea000b800000 */
[----:B------:R-:W-:-:S06]  /*2660*/  USHF.L.U32 UR35, UR35, 0x1f, URZ ;  /* 0x0000001f23237899 */ /* 0x000fcc00080006ff */
[----:B------:R-:W-:-:S04]  /*2670*/  MOV R0, UR35 ;  /* 0x0000002300007c02 */ /* 0x000fc80008000f00 */
[----:B------:R-:W3:Y:S02]  /*2680*/  SYNCS.PHASECHK.TRANS64.TRYWAIT P0, [UR12+0x48], R0 ;  /* 0x00004800ff0075a7 */ /* 0x000ee4000800110c */
[----:B---3--:R-:W-:Y:S05]  /*2690*/  @!P0 BRA `(.L_x_43) ;  /* 0x0000002400f08947 */ /* 0x008fea0003800000 */
.L_x_33:
[----:B------:R-:W-:-:S13]  /*26a0*/  ISETP.GT.AND P0, PT, R120, 0x3, PT ;  /* 0x000000037800780c */ /* 0x000fda0003f04270 */
[----:B-1----:R-:W-:Y:S05]  /*26b0*/  @P0 EXIT ;  /* 0x000000000000094d */ /* 0x002fea0003800000 */
[----:B------:R-:W-:-:S13]  /*26c0*/  ISETP.NE.AND P0, PT, R120, RZ, PT ;  /* 0x000000ff7800720c */ /* 0x000fda0003f05270 */
[----:B------:R-:W-:Y:S05]  /*26d0*/  @P0 BRA `(.L_x_44) ;  /* 0x0000000000b80947 */ /* 0x000fea0003800000 */
[----:B------:R-:W1:Y:S01]  /*26e0*/  S2UR UR5, SR_CgaCtaId ;  /* 0x00000000000579c3 */ /* 0x000e620000008800 */
[----:B------:R-:W-:Y:S01]  /*26f0*/  NOP ;  /* 0x0000000000007918 */ /* 0x000fe20000000000 */
[----:B------:R-:W-:Y:S02]  /*2700*/  UMOV UR4, 0x40 ;  /* 0x0000004000047882 */ /* 0x000fe40000000000 */
[----:B-1----:R-:W-:-:S09]  /*2710*/  ULEA UR4, UR5, UR4, 0x18 ;  /* 0x0000000405047291 */ /* 0x002fd2000f8ec0ff */
[----:B--23--:R-:W1:Y:S01]  /*2720*/  LDS.U8 R0, [UR4] ;  /* 0x00000004ff007984 */ /* 0x00ce620008000000 */
[----:B------:R-:W-:Y:S02]  /*2730*/  UMOV UR4, 0x400 ;  /* 0x0000040000047882 */ /* 0x000fe40000000000 */
[----:B------:R-:W-:Y:S01]  /*2740*/  ULEA UR4, UR5, UR4, 0x18 ;  /* 0x0000000405047291 */ /* 0x000fe2000f8ec0ff */
[----:B-1----:R-:W-:-:S13]  /*2750*/  ISETP.NE.AND P0, PT, R0, RZ, PT ;  /* 0x000000ff0000720c */ /* 0x002fda0003f05270 */
[----:B------:R-:W-:Y:S05]  /*2760*/  @P0 BRA `(.L_x_45) ;  /* 0x00000000007c0947 */ /* 0x000fea0003800000 */
[----:B------:R-:W-:-:S13]  /*2770*/  ELECT P0, URZ, PT ;  /* 0x0000000000ff782f */ /* 0x000fda0003800000 */
[----:B------:R-:W-:Y:S05]  /*2780*/  @!P0 BRA `(.L_x_46) ;  /* 0x0000000000848947 */ /* 0x000fea0003800000 */
[----:B------:R-:W-:-:S05]  /*2790*/  UMOV UR6, 0x10 ;  /* 0x0000001000067882 */ /* 0x000fca0000000000 */
[----:B------:R-:W-:Y:S04]  /*27a0*/  DEPBAR.LE SB1, 0x36 ;  /* 0x00009d800000791a */ /* 0x000fe80000000000 */
[----:B------:R-:W1:Y:S02]  /*27b0*/  UTCATOMSWS.FIND_AND_SET.ALIGN UP0, UR6, UR6 ;  /* 0x00000006000675e3 */ /* 0x000e640008000800 */
[----:B-1----:R-:W-:Y:S01]  /*27c0*/  PLOP3.LUT P0, PT, PT, PT, UP0, 0x80, 0x8 ;  /* 0x000000000008781c */ /* 0x002fe20003f0f008 */
[----:B------:R-:W-:-:S03]  /*27d0*/  IMAD.U32 R3, RZ, RZ, UR6 ;  /* 0x00000006ff037e24 */ /* 0x000fc6000f8e00ff */
[----:B------:R-:W-:-:S04]  /*27e0*/  SEL R0, RZ, 0xffffffff, !P0 ;  /* 0xffffffffff007807 */ /* 0x000fc80004000000 */
[----:B------:R-:W-:-:S13]  /*27f0*/  ISETP.NE.AND P0, PT, R0, RZ, PT ;  /* 0x000000ff0000720c */ /* 0x000fda0003f05270 */
[----:B------:R-:W-:Y:S05]  /*2800*/  @P0 BRA `(.L_x_47) ;  /* 0x0000000000240947 */ /* 0x000fea0003800000 */
.L_x_48:
[----:B------:R-:W-:Y:S05]  /*2810*/  NANOSLEEP 0x64 ;  /* 0x000000640000795d */ /* 0x000fea0003800000 */
[----:B------:R-:W-:-:S05]  /*2820*/  UMOV UR6, 0x10 ;  /* 0x0000001000067882 */ /* 0x000fca0000000000 */
[----:B------:R-:W-:Y:S04]  /*2830*/  DEPBAR.LE SB1, 0x36 ;  /* 0x00009d800000791a */ /* 0x000fe80000000000 */
[----:B------:R-:W1:Y:S02]  /*2840*/  UTCATOMSWS.FIND_AND_SET.ALIGN UP0, UR6, UR6 ;  /* 0x00000006000675e3 */ /* 0x000e640008000800 */
[----:B-1----:R-:W-:Y:S01]  /*2850*/  PLOP3.LUT P0, PT, PT, PT, UP0, 0x80, 0x8 ;  /* 0x000000000008781c */ /* 0x002fe20003f0f008 */
[----:B------:R-:W-:-:S03]  /*2860*/  IMAD.U32 R3, RZ, RZ, UR6 ;  /* 0x00000006ff037e24 */ /* 0x000fc6000f8e00ff */
[----:B------:R-:W-:-:S04]  /*2870*/  SEL R0, RZ, 0xffffffff, !P0 ;  /* 0xffffffffff007807 */ /* 0x000fc80004000000 */
[----:B------:R-:W-:-:S13]  /*2880*/  ISETP.NE.AND P0, PT, R0, RZ, PT ;  /* 0x000000ff0000720c */ /* 0x000fda0003f05270 */
[----:B------:R-:W-:Y:S05]  /*2890*/  @!P0 BRA `(.L_x_48) ;  /* 0xfffffffc00dc8947 */ /* 0x000fea000383ffff */
.L_x_47:
[C---:B------:R-:W-:Y:S01]  /*28a0*/  R2UR UR7, R3.reuse ;  /* 0x00000000030772ca */ /* 0x040fe200000e0000 */
[----:B------:R-:W-:Y:S01]  /*28b0*/  IMAD.MOV.U32 R0, RZ, RZ, 0xffff ;  /* 0x0000ffffff007424 */ /* 0x000fe200078e00ff */
[----:B------:R-:W-:Y:S02]  /*28c0*/  UMOV UR6, 0x50 ;  /* 0x0000005000067882 */ /* 0x000fe40000000000 */
[----:B------:R-:W-:Y:S02]  /*28d0*/  ULEA UR6, UR5, UR6, 0x18 ;  /* 0x0000000605067291 */ /* 0x000fe4000f8ec0ff */
[----:B------:R-:W-:Y:S01]  /*28e0*/  SHF.L.U32 R0, R0, R3, RZ ;  /* 0x0000000300007219 */ /* 0x000fe200000006ff */
[----:B------:R-:W-:-:S06]  /*28f0*/  IMAD.SHL.U32 R3, R3, 0x20, RZ ;  /* 0x0000002003037824 */ /* 0x000fcc00078e00ff */
[----:B------:R-:W-:-:S04]  /*2900*/  UIADD3 UR7, UPT, UPT, UR7, 0x10, URZ ;  /* 0x0000001007077890 */ /* 0x000fc8000fffe0ff */
[----:B------:R-:W-:-:S06]  /*2910*/  USHF.L.U32 UR7, UR14, UR7, URZ ;  /* 0x000000070e077299 */ /* 0x000fcc00080006ff */
[----:B------:R-:W-:-:S05]  /*2920*/  LOP3.LUT R0, R0, UR7, RZ, 0xfc, !PT ;  /* 0x0000000700007c12 */ /* 0x000fca000f8efcff */
[----:B------:R1:W-:Y:S04]  /*2930*/  ATOMS.OR RZ, [UR6], R0 ;  /* 0x00000000ffff798c */ /* 0x0003e8000b000006 */
[----:B------:R1:W-:Y:S01]  /*2940*/  STS [UR4+0x78], R3 ;  /* 0x00007803ff007988 */ /* 0x0003e20008000804 */
[----:B------:R-:W-:Y:S05]  /*2950*/  BRA `(.L_x_46) ;  /* 0x0000000000107947 */ /* 0x000fea0003800000 */
.L_x_45:
[----:B------:R-:W-:Y:S02]  /*2960*/  MOV R0, 0xffffffff ;  /* 0xffffffff00007802 */ /* 0x000fe40000000f00 */
[----:B------:R-:W-:-:S03]  /*2970*/  MOV R2, 0x29a0 ;  /* 0x000029a000027802 */ /* 0x000fc60000000f00 */
[----:B------:R1:W-:Y:S04]  /*2980*/  STS [UR4+0x78], R0 ;  /* 0x00007800ff007988 */ /* 0x0003e80008000804 */
[----:B-1----:R-:W-:Y:S05]  /*2990*/  CALL.REL.NOINC `($__internal_1_$__cuda_sm10x_tcgen05_guardrail_trap_phase_invalid_during_alloc) ;  /* 0x0000002400a07944 */ /* 0x002fea0003c00000 */
.L_x_46:
[----:B------:R-:W-:Y:S05]  /*29a0*/  WARPSYNC.ALL ;  /* 0x0000000000007948 */ /* 0x000fea0003800000 */
[----:B------:R-:W-:Y:S01]  /*29b0*/  NOP ;  /* 0x0000000000007918 */ /* 0x000fe20000000000 */
.L_x_44:
[----:B------:R-:W4:Y:S08]  /*29c0*/  S2UR UR4, SR_CgaCtaId ;  /* 0x00000000000479c3 */ /* 0x000f300000008800 */
[----:B------:R-:W-:Y:S06]  /*29d0*/  BAR.SYNC.DEFER_BLOCKING 0x3, 0xa0 ;  /* 0x00c2800000007b1d */ /* 0x000fec0000010000 */
[----:B------:R-:W-:-:S02]  /*29e0*/  UMOV UR5, 0x400 ;  /* 0x0000040000057882 */ /* 0x000fc40000000000 */
[----:B----4-:R-:W-:-:S06]  /*29f0*/  ULEA UR4, UR4, UR5, 0x18 ;  /* 0x0000000504047291 */ /* 0x010fcc000f8ec0ff */
[----:B------:R-:W-:-:S05]  /*2a00*/  MOV R87, UR4 ;  /* 0x0000000400577c02 */ /* 0x000fca0008000f00 */
[----:B------:R4:W1:Y:S01]  /*2a10*/  LDS R119, [R87+0x78] ;  /* 0x0000780057777984 */ /* 0x0008620000000800 */
[----:B------:R-:W5:Y:S02]  /*2a20*/  SYNCS.PHASECHK.TRANS64.TRYWAIT P0, [R87+URZ+0x50], RZ ;  /* 0x000050ff570075a7 */ /* 0x000f6400080011ff */
[----:B-1--45:R-:W-:Y:S05]  /*2a30*/  @!P0 BRA `(.L_x_49) ;  /* 0x0000002400288947 */ /* 0x032fea0003800000 */
.L_x_88:
[----:B------:R-:W4:Y:S01]  /*2a40*/  LDS.128 R88, [R87+0x37c10] ;  /* 0x037c100057587984 */ /* 0x000f220000000c00 */
[----:B--23--:R-:W-:Y:S01]  /*2a50*/  HFMA2 R0, -RZ, RZ, 0, 5.9604644775390625e-08 ;  /* 0x00000001ff007431 */ /* 0x00cfe200000001ff */
[----:B------:R2:W-:Y:S06]  /*2a60*/  MEMBAR.ALL.CTA ;  /* 0x0000000000007992 */ /* 0x0005ec0000008000 */
[----:B--2---:R-:W2:Y:S02]  /*2a70*/  FENCE.VIEW.ASYNC.S ;  /* 0x00000000000073c6 */ /* 0x004ea40000000000 */
[----:B--2---:R2:W-:Y:S01]  /*2a80*/  SYNCS.ARRIVE.TRANS64.ART0 RZ, [R87+URZ+0x60], R0 ;  /* 0x0000600057ff79a7 */ /* 0x0045e200085000ff */
[----:B----4-:R-:W-:-:S13]  /*2a90*/  ISETP.NE.AND P0, PT, R91, 0x1, PT ;  /* 0x000000015b00780c */ /* 0x010fda0003f05270 */
[----:B--2---:R-:W-:Y:S05]  /*2aa0*/  @P0 BRA `(.L_x_50) ;  /* 0x0000001800ec0947 */ /* 0x004fea0003800000 */
[----:B------:R-:W-:Y:S01]  /*2ab0*/  IMAD.SHL.U32 R3, R104, 0x80, RZ ;  /* 0x0000008068037824 */ /* 0x000fe200078e00ff */
[----:B------:R-:W-:Y:S01]  /*2ac0*/  SHF.R.U32.HI R110, RZ, 0x5, R104 ;  /* 0x00000005ff6e7819 */ /* 0x000fe20000011668 */
[----:B------:R-:W2:Y:S01]  /*2ad0*/  S2UR UR8, SR_CgaCtaId ;  /* 0x00000000000879c3 */ /* 0x000ea20000008800 */
[----:B------:R-:W3:Y:S01]  /*2ae0*/  S2R R102, SR_LANEID ;  /* 0x0000000000667919 */ /* 0x000ee20000000000 */
[----:B------:R-:W-:Y:S01]  /*2af0*/  IMAD R118, R120, 0x4, R87 ;  /* 0x0000000478767824 */ /* 0x000fe200078e0257 */
[----:B------:R-:W-:Y:S01]  /*2b00*/  LOP3.LUT R3, R3, 0xf80, RZ, 0xc0, !PT ;  /* 0x00000f8003037812 */ /* 0x000fe200078ec0ff */
[----:B------:R-:W-:Y:S01]  /*2b10*/  IMAD.MOV.U32 R108, RZ, RZ, 0x1 ;  /* 0x00000001ff6c7424 */ /* 0x000fe200078e00ff */
[----:B------:R-:W-:Y:S01]  /*2b20*/  UMOV UR9, 0x400 ;  /* 0x0000040000097882 */ /* 0x000fe20000000000 */
[----:B------:R-:W-:Y:S01]  /*2b30*/  IMAD.MOV.U32 R106, RZ, RZ, RZ ;  /* 0x000000ffff6a7224 */ /* 0x000fe200078e00ff */
[----:B------:R-:W4:Y:S01]  /*2b40*/  LDCU.64 UR10, c[0x0][0x348] ;  /* 0x00006900ff0a77ac */ /* 0x000f220008000a00 */
[----:B------:R-:W-:-:S02]  /*2b50*/  IMAD R4, R110, 0x1000, R3 ;  /* 0x000010006e047824 */ /* 0x000fc400078e0203 */
[----:B------:R-:W-:Y:S02]  /*2b60*/  IMAD.MOV.U32 R105, RZ, RZ, RZ ;  /* 0x000000ffff697224 */ /* 0x000fe400078e00ff */
[----:B------:R-:W-:-:S04]  /*2b70*/  IMAD.IADD R4, R87, 0x1, R4 ;  /* 0x0000000157047824 */ /* 0x000fc800078e0204 */
[C---:B------:R-:W-:Y:S02]  /*2b80*/  VIADD R2, R4.reuse, 0x430 ;  /* 0x0000043004027836 */ /* 0x040fe40000000000 */
[C---:B------:R-:W-:Y:S02]  /*2b90*/  VIADD R5, R4.reuse, 0x420 ;  /* 0x0000042004057836 */ /* 0x040fe40000000000 */
[C---:B------:R-:W-:Y:S01]  /*2ba0*/  VIADD R6, R4.reuse, 0x410 ;  /* 0x0000041004067836 */ /* 0x040fe20000000000 */
[----:B------:R-:W-:Y:S01]  /*2bb0*/  SHF.R.U32.HI R117, RZ, 0x3, R2 ;  /* 0x00000003ff757819 */ /* 0x000fe20000011602 */
[----:B------:R-:W-:Y:S01]  /*2bc0*/  VIADD R3, R4, 0x400 ;  /* 0x0000040004037836 */ /* 0x000fe20000000000 */
[----:B------:R-:W-:Y:S01]  /*2bd0*/  SHF.R.U32.HI R116, RZ, 0x3, R5 ;  /* 0x00000003ff747819 */ /* 0x000fe20000011605 */
[----:B--2---:R-:W-:Y:S01]  /*2be0*/  ULEA UR7, UR8, UR9, 0x18 ;  /* 0x0000000908077291 */ /* 0x004fe2000f8ec0ff */
[----:B------:R-:W-:Y:S01]  /*2bf0*/  LOP3.LUT R117, R2, 0x70, R117, 0x78, !PT ;  /* 0x0000007002757812 */ /* 0x000fe200078e7875 */
[----:B------:R-:W-:Y:S01]  /*2c00*/  VIADD R2, R4, 0x470 ;  /* 0x0000047004027836 */ /* 0x000fe20000000000 */
[----:B------:R-:W-:-:S02]  /*2c10*/  LOP3.LUT R116, R5, 0x70, R116, 0x78, !PT ;  /* 0x0000007005747812 */ /* 0x000fc400078e7874 */
[----:B------:R-:W-:Y:S02]  /*2c20*/  LOP3.LUT R5, R104, 0x1f, RZ, 0xc0, !PT ;  /* 0x0000001f68057812 */ /* 0x000fe400078ec0ff */
[----:B------:R-:W-:Y:S02]  /*2c30*/  SHF.R.U32.HI R113, RZ, 0x3, R2 ;  /* 0x00000003ff717819 */ /* 0x000fe40000011602 */
[----:B------:R-:W-:Y:S02]  /*2c40*/  SHF.R.U32.HI R115, RZ, 0x3, R6 ;  /* 0x00000003ff737819 */ /* 0x000fe40000011606 */
[----:B------:R-:W-:Y:S01]  /*2c50*/  LOP3.LUT R113, R2, 0x70, R113, 0x78, !PT ;  /* 0x0000007002717812 */ /* 0x000fe200078e7871 */
[C---:B------:R-:W-:Y:S01]  /*2c60*/  IMAD R2, R110.reuse, 0x20, R5 ;  /* 0x000000206e027824 */ /* 0x040fe200078e0205 */
[----:B------:R-:W-:Y:S01]  /*2c70*/  SHF.R.U32.HI R114, RZ, 0x3, R3 ;  /* 0x00000003ff727819 */ /* 0x000fe20000011603 */
[----:B------:R-:W-:Y:S01]  /*2c80*/  IMAD R110, R110, 0x200000, R119 ;  /* 0x002000006e6e7824 */ /* 0x000fe200078e0277 */
[----:B------:R-:W-:Y:S01]  /*2c90*/  LOP3.LUT R115, R6, 0x70, R115, 0x78, !PT ;  /* 0x0000007006737812 */ /* 0x000fe200078e7873 */
[----:B------:R-:W-:Y:S01]  /*2ca0*/  IMAD.SHL.U32 R2, R2, 0x20, RZ ;  /* 0x0000002002027824 */ /* 0x000fe200078e00ff */
[----:B------:R-:W-:Y:S01]  /*2cb0*/  LOP3.LUT R114, R3, 0x70, R114, 0x78, !PT ;  /* 0x0000007003727812 */ /* 0x000fe200078e7872 */
[----:B------:R-:W-:-:S02]  /*2cc0*/  VIADD R3, R4, 0x460 ;  /* 0x0000046004037836 */ /* 0x000fc40000000000 */
[----:B------:R-:W-:Y:S01]  /*2cd0*/  VIADD R6, R4, 0x450 ;  /* 0x0000045004067836 */ /* 0x000fe20000000000 */
[----:B------:R-:W-:Y:S01]  /*2ce0*/  LOP3.LUT R2, R2, 0xffff, RZ, 0xc0, !PT ;  /* 0x0000ffff02027812 */ /* 0x000fe200078ec0ff */
[----:B------:R-:W-:Y:S01]  /*2cf0*/  VIADD R4, R4, 0x440 ;  /* 0x0000044004047836 */ /* 0x000fe20000000000 */
[----:B------:R-:W-:Y:S02]  /*2d00*/  SHF.R.U32.HI R112, RZ, 0x3, R3 ;  /* 0x00000003ff707819 */ /* 0x000fe40000011603 */
[----:B------:R-:W-:Y:S02]  /*2d10*/  SHF.R.U32.HI R2, RZ, 0x1, R2 ;  /* 0x00000001ff027819 */ /* 0x000fe40000011602 */
[----:B------:R-:W-:Y:S02]  /*2d20*/  SHF.R.U32.HI R111, RZ, 0x3, R6 ;  /* 0x00000003ff6f7819 */ /* 0x000fe40000011606 */
[----:B------:R-:W-:Y:S02]  /*2d30*/  LOP3.LUT R2, R2, 0xffff, RZ, 0xc0, !PT ;  /* 0x0000ffff02027812 */ /* 0x000fe400078ec0ff */
[----:B------:R-:W-:-:S02]  /*2d40*/  SHF.R.U32.HI R109, RZ, 0x3, R4 ;  /* 0x00000003ff6d7819 */ /* 0x000fc40000011604 */
[----:B------:R-:W-:Y:S01]  /*2d50*/  LOP3.LUT R112, R3, 0x70, R112, 0x78, !PT ;  /* 0x0000007003707812 */ /* 0x000fe200078e7870 */
[----:B------:R-:W-:Y:S01]  /*2d60*/  IMAD.IADD R107, R87, 0x1, R2 ;  /* 0x00000001576b7824 */ /* 0x000fe200078e0202 */
[----:B------:R-:W-:Y:S02]  /*2d70*/  LOP3.LUT R111, R6, 0x70, R111, 0x78, !PT ;  /* 0x00000070066f7812 */ /* 0x000fe400078e786f */
[----:B---34-:R-:W-:-:S07]  /*2d80*/  LOP3.LUT R109, R4, 0x70, R109, 0x78, !PT ;  /* 0x00000070046d7812 */ /* 0x018fce00078e786d */
.L_x_63:
[----:B------:R-:W2:Y:S01]  /*2d90*/  LDC.64 R6, c[0x0][0x750] ;  /* 0x0001d400ff067b82 */ /* 0x000ea20000000a00 */
[----:B------:R-:W-:-:S04]  /*2da0*/  SHF.L.U32 R123, R88, 0x7, RZ ;  /* 0x00000007587b7819 */ /* 0x000fc800000006ff */
[----:B------:R-:W-:-:S03]  /*2db0*/  IADD3 R5, PT, PT, R123, R104, RZ ;  /* 0x000000687b057210 */ /* 0x000fc60007ffe0ff */
[----:B------:R-:W3:Y:S01]  /*2dc0*/  LDC.64 R2, c[0x0][0x758] ;  /* 0x0001d600ff027b82 */ /* 0x000ee20000000a00 */
[----:B--2---:R-:W-:-:S05]  /*2dd0*/  IMAD.WIDE R6, R90, 0x4, R6 ;  /* 0x000000045a067825 */ /* 0x004fca00078e0206 */
[----:B------:R2:W5:Y:S01]  /*2de0*/  LDG.E R121, desc[UR22][R6.64] ;  /* 0x0000001606797981 */ /* 0x000562000c1e1900 */
[----:B---3--:R-:W-:Y:S01]  /*2df0*/  IMAD.WIDE R4, R5, 0x4, R2 ;  /* 0x0000000405047825 */ /* 0x008fe200078e0202 */
[----:B------:R-:W-:-:S04]  /*2e00*/  SHF.L.U32 R2, R105, 0x1f, RZ ;  /* 0x0000001f69027819 */ /* 0x000fc800000006ff */
[----:B------:R2:W5:Y:S01]  /*2e10*/  LDG.E R88, desc[UR22][R4.64] ;  /* 0x0000001604587981 */ /* 0x000562000c1e1900 */
[----:B------:R-:W3:Y:S01]  /*2e20*/  SYNCS.PHASECHK.TRANS64.TRYWAIT P0, [R87+URZ+0x40], R2 ;  /* 0x00004002570075a7 */ /* 0x000ee200080011ff */
[----:B------:R-:W-:Y:S02]  /*2e30*/  ISETP.NE.AND P4, PT, R105, RZ, PT ;  /* 0x000000ff6900720c */ /* 0x000fe40003f85270 */
[----:B------:R-:W-:Y:S01]  /*2e40*/  MOV R103, R90 ;  /* 0x0000005a00677202 */ /* 0x000fe20000000f00 */
[----:B--23--:R-:W-:Y:S10]  /*2e50*/  @!P0 BRA `(.L_x_51) ;  /* 0x0000002000348947 */ /* 0x00cff40003800000 */
.L_x_90:
[----:B------:R-:W-:Y:S01]  /*2e60*/  HFMA2 R125, -RZ, RZ, 0, 0 ;  /* 0x00000000ff7d7431 */ /* 0x000fe200000001ff */
[----:B------:R-:W-:Y:S01]  /*2e70*/  SHF.R.S32.HI R86, RZ, 0x1f, R90 ;  /* 0x0000001fff567819 */ /* 0x000fe2000001145a */
[----:B------:R-:W-:Y:S01]  /*2e80*/  IMAD R124, R105, 0xd0, R110 ;  /* 0x000000d0697c7824 */ /* 0x000fe200078e026e */
[----:B------:R-:W-:Y:S01]  /*2e90*/  CS2R R126, SRZ ;  /* 0x00000000007e7805 */ /* 0x000fe2000001ff00 */
[----:B------:R-:W-:-:S07]  /*2ea0*/  IMAD.MOV.U32 R128, RZ, RZ, RZ ;  /* 0x000000ffff807224 */ /* 0x000fce00078e00ff */
.L_x_58:
[----:B--2---:R-:W-:Y:S01]  /*2eb0*/  IADD3 R3, PT, PT, R127, 0x3, RZ ;  /* 0x000000037f037810 */ /* 0x004fe20007ffe0ff */
[----:B------:R-:W-:Y:S05]  /*2ec0*/  WARPSYNC.ALL ;  /* 0x0000000000007948 */ /* 0x000fea0003800000 */
[----:B------:R-:W-:Y:S01]  /*2ed0*/  NOP ;  /* 0x0000000000007918 */ /* 0x000fe20000000000 */
[----:B------:R-:W-:Y:S01]  /*2ee0*/  SEL R122, R3, R126, !P4 ;  /* 0x0000007e037a7207 */ /* 0x000fe20006000000 */
[----:B------:R-:W-:Y:S01]  /*2ef0*/  BSSY.RECONVERGENT B0, `(.L_x_52) ;  /* 0x000003a000007945 */ /* 0x000fe20003800200 */
[----:B------:R-:W-:Y:S02]  /*2f00*/  ISETP.NE.AND P0, PT, R125, RZ, PT ;  /* 0x000000ff7d00720c */ /* 0x000fe40003f05270 */
[----:B------:R-:W-:-:S04]  /*2f10*/  SHF.L.U32 R90, R122, 0x6, RZ ;  /* 0x000000067a5a7819 */ /* 0x000fc800000006ff */
[----:B------:R-:W-:-:S04]  /*2f20*/  IADD3 R2, PT, PT, R124, R90, RZ ;  /* 0x0000005a7c027210 */ /* 0x000fc80007ffe0ff */
[----:B------:R-:W-:-:S13]  /*2f30*/  R2UR UR4, R2 ;  /* 0x00000000020472ca */ /* 0x000fda00000e0000 */
[----:B------:R-:W2:Y:S01]  /*2f40*/  LDTM.x32 R36, tmem[UR4+0x20] ;  /* 0x00002004002479ee */ /* 0x000ea200082c0000 */
[----:B------:R-:W-:-:S13]  /*2f50*/  R2UR UR4, R2 ;  /* 0x00000000020472ca */ /* 0x000fda00000e0000 */
[----:B------:R-:W3:Y:S01]  /*2f60*/  LDTM.x32 R4, tmem[UR4] ;  /* 0x00000004000479ee */ /* 0x000ee200082c0000 */
[-C--:B--2--5:R-:W-:Y:S02]  /*2f70*/  FMUL2 R2, R36.F32x2.HI_LO, R121.reuse.F32 ;  /* 0x000000792402724a */ /* 0x0a4fe40001000000 */
[-C--:B------:R-:W-:Y:S02]  /*2f80*/  FMUL2 R36, R40.F32x2.HI_LO, R121.reuse.F32 ;  /* 0x000000792824724a */ /* 0x080fe40001000000 */
[-C--:B------:R-:W-:Y:S02]  /*2f90*/  FMUL2 R40, R44.F32x2.HI_LO, R121.reuse.F32 ;  /* 0x000000792c28724a */ /* 0x080fe40001000000 */
[-C--:B------:R-:W-:Y:S02]  /*2fa0*/  FMUL2 R44, R48.F32x2.HI_LO, R121.reuse.F32 ;  /* 0x00000079302c724a */ /* 0x080fe40001000000 */
[-C--:B------:R-:W-:Y:S02]  /*2fb0*/  FMUL2 R48, R52.F32x2.HI_LO, R121.reuse.F32 ;  /* 0x000000793430724a */ /* 0x080fe40001000000 */
[----:B------:R-:W-:-:S02]  /*2fc0*/  FMUL2 R38, R38.F32x2.HI_LO, R121.F32 ;  /* 0x000000792626724a */ /* 0x000fc40001000000 */
[-C--:B------:R-:W-:Y:S02]  /*2fd0*/  FMUL2 R42, R42.F32x2.HI_LO, R121.reuse.F32 ;  /* 0x000000792a2a724a */ /* 0x080fe40001000000 */
[-C--:B------:R-:W-:Y:S02]  /*2fe0*/  FMUL2 R46, R46.F32x2.HI_LO, R121.reuse.F32 ;  /* 0x000000792e2e724a */ /* 0x080fe40001000000 */
[-C--:B------:R-:W-:Y:S02]  /*2ff0*/  FMUL2 R50, R50.F32x2.HI_LO, R121.reuse.F32 ;  /* 0x000000793232724a */ /* 0x080fe40001000000 */
[-C--:B------:R-:W-:Y:S02]  /*3000*/  FMUL2 R54, R54.F32x2.HI_LO, R121.reuse.F32 ;  /* 0x000000793636724a */ /* 0x080fe40001000000 */
[-C--:B------:R-:W-:Y:S02]  /*3010*/  FMUL2 R52, R56.F32x2.HI_LO, R121.reuse.F32 ;  /* 0x000000793834724a */ /* 0x080fe40001000000 */
[----:B------:R-:W-:-:S02]  /*3020*/  FMUL2 R58, R58.F32x2.HI_LO, R121.F32 ;  /* 0x000000793a3a724a */ /* 0x000fc40001000000 */
[-C--:B------:R-:W-:Y:S02]  /*3030*/  FMUL2 R56, R60.F32x2.HI_LO, R121.reuse.F32 ;  /* 0x000000793c38724a */ /* 0x080fe40001000000 */
[-C--:B------:R-:W-:Y:S02]  /*3040*/  FMUL2 R60, R64.F32x2.HI_LO, R121.reuse.F32 ;  /* 0x00000079403c724a */ /* 0x080fe40001000000 */
[-C--:B---3--:R-:W-:Y:S01]  /*3050*/  FMUL2 R70, R8.F32x2.HI_LO, R121.reuse.F32 ;  /* 0x000000790846724a */ /* 0x088fe20001000000 */
[----:B------:R-:W-:Y:S01]  /*3060*/  F2FP.BF16.F32.PACK_AB R8, R3, R2 ;  /* 0x000000020308723e */ /* 0x000fe200000010ff */
[-C--:B------:R-:W-:Y:S01]  /*3070*/  FMUL2 R72, R10.F32x2.HI_LO, R121.reuse.F32 ;  /* 0x000000790a48724a */ /* 0x080fe20001000000 */
        /* <DEDUP_REMOVED lines=21> */
[----:B------:R-:W-:-:S02]  /*31d0*/  FMUL2 R24, R24.F32x2.HI_LO, R121.F32 ;  /* 0x000000791818724a */ /* 0x000fc40001000000 */
[-C--:B------:R-:W-:Y:S02]  /*31e0*/  FMUL2 R26, R26.F32x2.HI_LO, R121.reuse.F32 ;  /* 0x000000791a1a724a */ /* 0x080fe40001000000 */
[-C--:B------:R-:W-:Y:S02]  /*31f0*/  FMUL2 R28, R28.F32x2.HI_LO, R121.reuse.F32 ;  /* 0x000000791c1c724a */ /* 0x080fe40001000000 */
[-C--:B------:R-:W-:Y:S02]  /*3200*/  FMUL2 R30, R30.F32x2.HI_LO, R121.reuse.F32 ;  /* 0x000000791e1e724a */ /* 0x080fe40001000000 */
[-C--:B------:R-:W-:Y:S02]  /*3210*/  FMUL2 R32, R32.F32x2.HI_LO, R121.reuse.F32 ;  /* 0x000000792020724a */ /* 0x080fe40001000000 */
[----:B------:R-:W-:Y:S01]  /*3220*/  FMUL2 R34, R34.F32x2.HI_LO, R121.F32 ;  /* 0x000000792222724a */ /* 0x000fe20001000000 */
[----:B------:R-:W-:Y:S06]  /*3230*/  @P0 BRA `(.L_x_53) ;  /* 0x0000000000140947 */ /* 0x000fec0003800000 */
[----:B------:R-:W-:Y:S01]  /*3240*/  ELECT P0, URZ, PT ;  /* 0x0000000000ff782f */ /* 0x000fe20003800000 */
[----:B------:R-:W-:Y:S01]  /*3250*/  NOP ;  /* 0x0000000000007918 */ /* 0x000fe20000000000 */
[----:B------:R-:W-:-:S11]  /*3260*/  LOP3.LUT R105, R105, 0x1, RZ, 0x3c, !PT ;  /* 0x0000000169697812 */ /* 0x000fd600078e3cff */
[----:B------:R-:W-:-:S04]  /*3270*/  @P0 IMAD.MOV.U32 R4, RZ, RZ, 0x1 ;  /* 0x00000001ff040424 */ /* 0x000fc800078e00ff */
[----:B------:R2:W-:Y:S03]  /*3280*/  @P0 SYNCS.ARRIVE.TRANS64.ART0 RZ, [R87+URZ+0x48], R4 ;  /* 0x0000480457ff09a7 */ /* 0x0005e600085000ff */
.L_x_53:
[----:B------:R-:W-:Y:S05]  /*3290*/  BSYNC.RECONVERGENT B0 ;  /* 0x0000000000007941 */ /* 0x000fea0003800200 */
.L_x_52:
[----:B------:R-:W-:Y:S01]  /*32a0*/  F2FP.BF16.F32.PACK_AB R20, R57, R56 ;  /* 0x000000383914723e */ /* 0x000fe200000010ff */
[----:B------:R3:W-:Y:S01]  /*32b0*/  STS.128 [R109], R8 ;  /* 0x000000086d007388 */ /* 0x0007e20000000c00 */
[----:B------:R-:W-:Y:S02]  /*32c0*/  F2FP.BF16.F32.PACK_AB R21, R63, R62 ;  /* 0x0000003e3f15723e */ /* 0x000fe400000010ff */
[----:B------:R-:W-:Y:S01]  /*32d0*/  F2FP.BF16.F32.PACK_AB R22, R61, R60 ;  /* 0x0000003c3d16723e */ /* 0x000fe200000010ff */
[----:B------:R4:W-:Y:S01]  /*32e0*/  STS.128 [R111], R12 ;  /* 0x0000000c6f007388 */ /* 0x0009e20000000c00 */
[----:B------:R-:W-:Y:S02]  /*32f0*/  F2FP.BF16.F32.PACK_AB R23, R67, R66 ;  /* 0x000000424317723e */ /* 0x000fe400000010ff */
[----:B--2---:R-:W-:Y:S01]  /*3300*/  F2FP.BF16.F32.PACK_AB R4, R65, R64 ;  /* 0x000000404104723e */ /* 0x004fe200000010ff */
[----:B------:R2:W-:Y:S01]  /*3310*/  STS.128 [R112], R16 ;  /* 0x0000001070007388 */ /* 0x0005e20000000c00 */
[----:B------:R-:W-:-:S02]  /*3320*/  F2FP.BF16.F32.PACK_AB R5, R69, R68 ;  /* 0x000000444505723e */ /* 0x000fc400000010ff */
[----:B------:R-:W-:Y:S01]  /*3330*/  F2FP.BF16.F32.PACK_AB R6, R71, R70 ;  /* 0x000000464706723e */ /* 0x000fe200000010ff */
[----:B------:R1:W-:Y:S01]  /*3340*/  STS.128 [R113], R20 ;  /* 0x0000001471007388 */ /* 0x0003e20000000c00 */
[----:B------:R-:W-:Y:S02]  /*3350*/  F2FP.BF16.F32.PACK_AB R7, R73, R72 ;  /* 0x000000484907723e */ /* 0x000fe400000010ff */
[----:B------:R-:W-:Y:S02]  /*3360*/  ISETP.NE.AND P2, PT, R120, RZ, PT ;  /* 0x000000ff7800720c */ /* 0x000fe40003f45270 */
[C---:B------:R-:W-:Y:S01]  /*3370*/  ISETP.GE.U32.AND P3, PT, R125.reuse, 0x6, PT ;  /* 0x000000067d00780c */ /* 0x040fe20003f66070 */
[----:B------:R1:W-:Y:S01]  /*3380*/  STS.128 [R114], R4 ;  /* 0x0000000472007388 */ /* 0x0003e20000000c00 */
[----:B------:R-:W-:Y:S01]  /*3390*/  VIADD R125, R125, 0x2 ;  /* 0x000000027d7d7836 */ /* 0x000fe20000000000 */
[----:B---3--:R-:W-:Y:S02]  /*33a0*/  F2FP.BF16.F32.PACK_AB R8, R75, R74 ;  /* 0x0000004a4b08723e */ /* 0x008fe400000010ff */
[----:B------:R-:W-:-:S02]  /*33b0*/  F2FP.BF16.F32.PACK_AB R9, R77, R76 ;  /* 0x0000004c4d09723e */ /* 0x000fc400000010ff */
[----:B------:R-:W-:Y:S02]  /*33c0*/  F2FP.BF16.F32.PACK_AB R10, R79, R78 ;  /* 0x0000004e4f0a723e */ /* 0x000fe400000010ff */
[----:B------:R-:W-:Y:S02]  /*33d0*/  F2FP.BF16.F32.PACK_AB R11, R81, R80 ;  /* 0x00000050510b723e */ /* 0x000fe400000010ff */
[----:B----4-:R-:W-:Y:S02]  /*33e0*/  F2FP.BF16.F32.PACK_AB R12, R83, R82 ;  /* 0x00000052530c723e */ /* 0x010fe400000010ff */
[----:B------:R-:W-:Y:S01]  /*33f0*/  F2FP.BF16.F32.PACK_AB R13, R85, R84 ;  /* 0x00000054550d723e */ /* 0x000fe200000010ff */
[----:B------:R1:W-:Y:S01]  /*3400*/  STS.128 [R115], R8 ;  /* 0x0000000873007388 */ /* 0x0003e20000000c00 */
[----:B------:R-:W-:Y:S02]  /*3410*/  F2FP.BF16.F32.PACK_AB R14, R25, R24 ;  /* 0x00000018190e723e */ /* 0x000fe400000010ff */
[----:B------:R-:W-:-:S02]  /*3420*/  F2FP.BF16.F32.PACK_AB R15, R27, R26 ;  /* 0x0000001a1b0f723e */ /* 0x000fc400000010ff */
[----:B--2---:R-:W-:Y:S02]  /*3430*/  F2FP.BF16.F32.PACK_AB R16, R29, R28 ;  /* 0x0000001c1d10723e */ /* 0x004fe400000010ff */
[----:B------:R-:W-:Y:S01]  /*3440*/  F2FP.BF16.F32.PACK_AB R17, R31, R30 ;  /* 0x0000001e1f11723e */ /* 0x000fe200000010ff */
[----:B------:R1:W-:Y:S01]  /*3450*/  STS.128 [R116], R12 ;  /* 0x0000000c74007388 */ /* 0x0003e20000000c00 */
[----:B------:R-:W-:Y:S02]  /*3460*/  F2FP.BF16.F32.PACK_AB R18, R33, R32 ;  /* 0x000000202112723e */ /* 0x000fe400000010ff */
[----:B------:R-:W-:-:S05]  /*3470*/  F2FP.BF16.F32.PACK_AB R19, R35, R34 ;  /* 0x000000222313723e */ /* 0x000fca00000010ff */
[----:B------:R1:W-:Y:S01]  /*3480*/  STS.128 [R117], R16 ;  /* 0x0000001075007388 */ /* 0x0003e20000000c00 */
[----:B------:R2:W-:Y:S06]  /*3490*/  MEMBAR.ALL.CTA ;  /* 0x0000000000007992 */ /* 0x0005ec0000008000 */
[----:B--2---:R-:W2:Y:S02]  /*34a0*/  FENCE.VIEW.ASYNC.S ;  /* 0x00000000000073c6 */ /* 0x004ea40000000000 */
[----:B--2---:R-:W-:Y:S06]  /*34b0*/  BAR.SYNC.DEFER_BLOCKING 0x2, 0x80 ;  /* 0x0082000000007b1d */ /* 0x004fec0000010000 */
[----:B------:R-:W-:Y:S05]  /*34c0*/  @P2 BRA `(.L_x_54) ;  /* 0x0000000000442947 */ /* 0x000fea0003800000 */
[----:B------:R-:W-:Y:S01]  /*34d0*/  UIADD3 UR12, UP0, UPT, UR10, 0x240, URZ ;  /* 0x000002400a0c7890 */ /* 0x000fe2000ff1e0ff */
[----:B------:R-:W-:Y:S01]  /*34e0*/  PLOP3.LUT P0, PT, PT, PT, PT, 0x80, 0x8 ;  /* 0x000000000008781c */ /* 0x000fe20003f0f070 */
[----:B------:R-:W-:Y:S01]  /*34f0*/  IMAD R90, R89, 0x100, R90 ;  /* 0x00000100595a7824 */ /* 0x000fe200078e025a */
[----:B-1----:R-:W-:Y:S01]  /*3500*/  IADD3 R4, PT, PT, R87, 0x400, RZ ;  /* 0x0000040057047810 */ /* 0x002fe20007ffe0ff */
[----:B------:R-:W-:-:S12]  /*3510*/  UIADD3.X UR13, UPT, UPT, URZ, UR11, URZ, UP0, !UPT ;  /* 0x0000000bff0d7290 */ /* 0x000fd800087fe4ff */
.L_x_55:
[----:B------:R-:W-:Y:S02]  /*3520*/  PLOP3.LUT P1, PT, P1, P0, PT, 0xf2, 0x2f ;  /* 0x00000000002f781c */ /* 0x000fe40000f21e72 */
[----:B------:R-:W-:-:S08]  /*3530*/  @P0 R2UR P1, UR6, R123 ;  /* 0x000000007b0602ca */ /* 0x000fd00000020000 */
[----:B------:R-:W-:Y:S02]  /*3540*/  PLOP3.LUT P1, PT, P1, P0, PT, 0xf2, 0x2f ;  /* 0x00000000002f781c */ /* 0x000fe40000f21e72 */
[----:B------:R-:W-:-:S08]  /*3550*/  @P0 R2UR.OR P1, UR5, R90 ;  /* 0x000000005a0502ca */ /* 0x000fd00000120000 */
[----:B------:R-:W-:Y:S02]  /*3560*/  PLOP3.LUT P1, PT, P1, P0, PT, 0xf2, 0x2f ;  /* 0x00000000002f781c */ /* 0x000fe40000f21e72 */
[----:B------:R-:W-:-:S08]  /*3570*/  @P0 R2UR.OR P1, UR4, R4 ;  /* 0x00000000040402ca */ /* 0x000fd00000120000 */
[----:B------:R-:W-:Y:S02]  /*3580*/  @P0 PLOP3.LUT P0, PT, P1, PT, PT, 0x80, 0x8 ;  /* 0x000000000008081c */ /* 0x000fe40000f0f070 */
[----:B------:R-:W-:-:S03]  /*3590*/  PLOP3.LUT P1, PT, PT, PT, PT, 0x80, 0x8 ;  /* 0x000000000008781c */ /* 0x000fc60003f2f070 */
[----:B------:R1:W-:Y:S08]  /*35a0*/  UTMASTG.2D [UR4], [UR12], desc[URZ] ;  /* 0x0000ff040c0073b5 */ /* 0x0003f00008009000 */
[----:B-1----:R-:W-:Y:S05]  /*35b0*/  @P0 BRA.U.ANY `(.L_x_55) ;  /* 0xfffffffd00d80947 */ /* 0x002fea000393ffff */
[----:B------:R0:W-:Y:S01]  /*35c0*/  UTMACMDFLUSH ;  /* 0x00000000000079b7 */ /* 0x0001e20000000000 */
[----:B------:R-:W-:-:S04]  /*35d0*/  DEPBAR.LE SB0, 0x0 ;  /* 0x000080000000791a */ /* 0x000fc80000000000 */
.L_x_54:
[----:B-1----:R-:W-:Y:S01]  /*35e0*/  FMUL2 R20, R80.F32x2.HI_LO, -1.4426950216293334961 ;  /* 0xbfb8aa3b5014784a */ /* 0x002fe20001000000 */
[----:B------:R-:W-:Y:S01]  /*35f0*/  BAR.SYNC.DEFER_BLOCKING 0x2, 0x80 ;  /* 0x0082000000007b1d */ /* 0x000fe20000010000 */
[----:B------:R-:W-:Y:S02]  /*3600*/  FMUL2 R4, R34.F32x2.HI_LO, -1.4426950216293334961 ;  /* 0xbfb8aa3b2204784a */ /* 0x000fe40001000000 */
[----:B------:R-:W-:Y:S02]  /*3610*/  FMUL2 R22, R78.F32x2.HI_LO, -1.4426950216293334961 ;  /* 0xbfb8aa3b4e16784a */ /* 0x000fe40001000000 */
[----:B------:R-:W-:Y:S01]  /*3620*/  FMUL2 R6, R32.F32x2.HI_LO, -1.4426950216293334961 ;  /* 0xbfb8aa3b2006784a */ /* 0x000fe20001000000 */
[----:B------:R-:W-:Y:S01]  /*3630*/  MUFU.EX2 R20, R20 ;  /* 0x0000001400147308 */ /* 0x000fe20000000800 */
[----:B------:R-:W-:Y:S02]  /*3640*/  FMUL2 R96, R70.F32x2.HI_LO, -1.4426950216293334961 ;  /* 0xbfb8aa3b4660784a */ /* 0x000fe40001000000 */
[----:B------:R-:W-:-:S02]  /*3650*/  FMUL2 R94, R72.F32x2.HI_LO, -1.4426950216293334961 ;  /* 0xbfb8aa3b485e784a */ /* 0x000fc40001000000 */
[----:B------:R-:W-:Y:S02]  /*3660*/  FMUL2 R100, R64.F32x2.HI_LO, -1.4426950216293334961 ;  /* 0xbfb8aa3b4064784a */ /* 0x000fe40001000000 */
[----:B------:R-:W-:Y:S01]  /*3670*/  FMUL2 R90, R76.F32x2.HI_LO, -1.4426950216293334961 ;  /* 0xbfb8aa3b4c5a784a */ /* 0x000fe20001000000 */
[----:B------:R-:W1:Y:S01]  /*3680*/  MUFU.EX2 R21, R21 ;  /* 0x0000001500157308 */ /* 0x000e620000000800 */
[----:B------:R-:W-:Y:S02]  /*3690*/  FMUL2 R8, R30.F32x2.HI_LO, -1.4426950216293334961 ;  /* 0xbfb8aa3b1e08784a */ /* 0x000fe40001000000 */
[----:B------:R-:W-:Y:S02]  /*36a0*/  FMUL2 R92, R74.F32x2.HI_LO, -1.4426950216293334961 ;  /* 0xbfb8aa3b4a5c784a */ /* 0x000fe40001000000 */
[----:B------:R-:W-:Y:S02]  /*36b0*/  FMUL2 R10, R28.F32x2.HI_LO, -1.4426950216293334961 ;  /* 0xbfb8aa3b1c0a784a */ /* 0x000fe40001000000 */
[----:B------:R-:W-:Y:S01]  /*36c0*/  FMUL2 R14, R24.F32x2.HI_LO, -1.4426950216293334961 ;  /* 0xbfb8aa3b180e784a */ /* 0x000fe20001000000 */
[----:B------:R-:W-:Y:S01]  /*36d0*/  MUFU.EX2 R4, R4 ;  /* 0x0000000400047308 */ /* 0x000fe20000000800 */
[----:B------:R-:W-:-:S02]  /*36e0*/  FMUL2 R12, R26.F32x2.HI_LO, -1.4426950216293334961 ;  /* 0xbfb8aa3b1a0c784a */ /* 0x000fc40001000000 */
[----:B------:R-:W-:Y:S02]  /*36f0*/  FMUL2 R98, R68.F32x2.HI_LO, -1.4426950216293334961 ;  /* 0xbfb8aa3b4462784a */ /* 0x000fe40001000000 */
[----:B------:R-:W-:Y:S02]  /*3700*/  FMUL2 R16, R84.F32x2.HI_LO, -1.4426950216293334961 ;  /* 0xbfb8aa3b5410784a */ /* 0x000fe40001000000 */
[----:B------:R-:W-:Y:S01]  /*3710*/  FMUL2 R18, R82.F32x2.HI_LO, -1.4426950216293334961 ;  /* 0xbfb8aa3b5212784a */ /* 0x000fe20001000000 */
[----:B------:R-:W2:Y:S01]  /*3720*/  MUFU.EX2 R5, R5 ;  /* 0x0000000500057308 */ /* 0x000ea20000000800 */
[----:B-1----:R-:W-:-:S07]  /*3730*/  FADD2 R20, R20.F32x2.HI_LO, 1 ;  /* 0x3f8000001414744b */ /* 0x002fce0000200000 */
[----:B------:R-:W-:Y:S08]  /*3740*/  MUFU.EX2 R22, R22 ;  /* 0x0000001600167308 */ /* 0x000ff00000000800 */
[----:B------:R-:W1:Y:S01]  /*3750*/  MUFU.EX2 R23, R23 ;  /* 0x0000001700177308 */ /* 0x000e620000000800 */
[----:B--2---:R-:W-:-:S07]  /*3760*/  FADD2 R4, R4.F32x2.HI_LO, 1 ;  /* 0x3f8000000404744b */ /* 0x004fce0000200000 */
[----:B------:R-:W-:Y:S08]  /*3770*/  MUFU.EX2 R6, R6 ;  /* 0x0000000600067308 */ /* 0x000ff00000000800 */
        /* <DEDUP_REMOVED lines=35> */
[----:B------:R-:W-:Y:S08]  /*39b0*/  MUFU.RCP R20, R20 ;  /* 0x0000001400147308 */ /* 0x000ff00000001000 */
[----:B------:R-:W2:Y:S01]  /*39c0*/  MUFU.RCP R21, R21 ;  /* 0x0000001500157308 */ /* 0x000ea20000001000 */
[----:B-1----:R-:W-:-:S07]  /*39d0*/  FADD2 R16, R16.F32x2.HI_LO, 1 ;  /* 0x3f8000001010744b */ /* 0x002fce0000200000 */
[----:B------:R-:W-:Y:S08]  /*39e0*/  MUFU.RCP R4, R4 ;  /* 0x0000000400047308 */ /* 0x000ff00000001000 */
[----:B------:R-:W1:Y:S01]  /*39f0*/  MUFU.RCP R5, R5 ;  /* 0x0000000500057308 */ /* 0x000e620000001000 */
[----:B--2---:R-:W-:-:S04]  /*3a00*/  FMUL2 R20, R20.F32x2.HI_LO, R80.F32x2.HI_LO ;  /* 0x000000501414724a */ /* 0x004fc80000000000 */
[----:B------:R-:W-:-:S03]  /*3a10*/  FMUL2 R20, R20.F32x2.HI_LO, R50.F32x2.HI_LO ;  /* 0x000000321414724a */ /* 0x000fc60000000000 */
[----:B------:R-:W-:Y:S01]  /*3a20*/  MUFU.EX2 R18, R18 ;  /* 0x0000001200127308 */ /* 0x000fe20000000800 */
[----:B------:R-:W-:-:S07]  /*3a30*/  FMUL2 R20, R20.F32x2.HI_LO, R88.F32 ;  /* 0x000000581414724a */ /* 0x000fce0001000000 */
[----:B------:R-:W2:Y:S01]  /*3a40*/  MUFU.EX2 R19, R19 ;  /* 0x0000001300137308 */ /* 0x000ea20000000800 */
[----:B-1----:R-:W-:-:S04]  /*3a50*/  FMUL2 R4, R4.F32x2.HI_LO, R34.F32x2.HI_LO ;  /* 0x000000220404724a */ /* 0x002fc80000000000 */
[----:B------:R-:W-:-:S03]  /*3a60*/  FMUL2 R4, R4.F32x2.HI_LO, R66.F32x2.HI_LO ;  /* 0x000000420404724a */ /* 0x000fc60000000000 */
[----:B------:R-:W-:Y:S01]  /*3a70*/  MUFU.RCP R22, R22 ;  /* 0x0000001600167308 */ /* 0x000fe20000001000 */
[----:B------:R-:W-:-:S07]  /*3a80*/  FMUL2 R4, R4.F32x2.HI_LO, R88.F32 ;  /* 0x000000580404724a */ /* 0x000fce0001000000 */
[----:B------:R-:W1:Y:S01]  /*3a90*/  MUFU.RCP R23, R23 ;  /* 0x0000001700177308 */ /* 0x000e620000001000 */
[----:B--2---:R-:W-:-:S07]  /*3aa0*/  FADD2 R18, R18.F32x2.HI_LO, 1 ;  /* 0x3f8000001212744b */ /* 0x004fce0000200000 */
[----:B------:R-:W-:Y:S08]  /*3ab0*/  MUFU.RCP R6, R6 ;  /* 0x0000000600067308 */ /* 0x000ff00000001000 */
[----:B------:R-:W2:Y:S01]  /*3ac0*/  MUFU.RCP R7, R7 ;  /* 0x0000000700077308 */ /* 0x000ea20000001000 */
[----:B-1----:R-:W-:-:S04]  /*3ad0*/  FMUL2 R22, R22.F32x2.HI_LO, R78.F32x2.HI_LO ;  /* 0x0000004e1616724a */ /* 0x002fc80000000000 */
[----:B------:R-:W-:-:S03]  /*3ae0*/  FMUL2 R22, R22.F32x2.HI_LO, R44.F32x2.HI_LO ;  /* 0x0000002c1616724a */ /* 0x000fc60000000000 */
[----:B------:R-:W-:Y:S01]  /*3af0*/  MUFU.RCP R96, R96 ;  /* 0x0000006000607308 */ /* 0x000fe20000001000 */
[----:B------:R-:W-:-:S07]  /*3b00*/  FMUL2 R22, R22.F32x2.HI_LO, R88.F32 ;  /* 0x000000581616724a */ /* 0x000fce0001000000 */
[----:B------:R-:W1:Y:S01]  /*3b10*/  MUFU.RCP R97, R97 ;  /* 0x0000006100617308 */ /* 0x000e620000001000 */
[----:B--2---:R-:W-:-:S04]  /*3b20*/  FMUL2 R6, R6.F32x2.HI_LO, R32.F32x2.HI_LO ;  /* 0x000000200606724a */ /* 0x004fc80000000000 */
[----:B------:R-:W-:-:S03]  /*3b30*/  FMUL2 R6, R6.F32x2.HI_LO, R60.F32x2.HI_LO ;  /* 0x0000003c0606724a */ /* 0x000fc60000000000 */
[----:B------:R-:W-:Y:S01]  /*3b40*/  MUFU.RCP R94, R94 ;  /* 0x0000005e005e7308 */ /* 0x000fe20000001000 */
[----:B------:R-:W-:-:S07]  /*3b50*/  FMUL2 R6, R6.F32x2.HI_LO, R88.F32 ;  /* 0x000000580606724a */ /* 0x000fce0001000000 */
        /* <DEDUP_REMOVED lines=12> */
[----:B------:R-:W-:Y:S01]  /*3c20*/  FMUL2 R100, R100.F32x2.HI_LO, R2.F32x2.HI_LO ;  /* 0x000000026464724a */ /* 0x000fe20000000000 */
[-C--:B------:R-:W-:Y:S02]  /*3c30*/  FMNMX.NAN R3, |R20|, |R4|.reuse, !PT ;  /* 0x4000000414037209 */ /* 0x080fe40007820200 */
[----:B------:R-:W-:Y:S01]  /*3c40*/  MUFU.RCP R8, R8 ;  /* 0x0000000800087308 */ /* 0x000fe20000001000 */
[----:B------:R-:W-:Y:S01]  /*3c50*/  F2FP.SATFINITE.E2M1.F32.PACK_AB_MERGE_C R4, R5, R4, RZ ;  /* 0x000000040504723e */ /* 0x000fe200042070ff */
[----:B------:R-:W-:Y:S01]  /*3c60*/  FMUL2 R100, R100.F32x2.HI_LO, R88.F32 ;  /* 0x000000586464724a */ /* 0x000fe20001000000 */
[----:B------:R-:W-:Y:S02]  /*3c70*/  FMNMX.NAN R2, |R23|, |R7|, !PT ;  /* 0x4000000717027209 */ /* 0x000fe40007820200 */
[----:B------:R-:W-:-:S03]  /*3c80*/  PRMT R4, R4, 0x7054, RZ ;  /* 0x0000705404047816 */ /* 0x000fc600000000ff */
        /* <DEDUP_REMOVED lines=21> */
[----:B--2---:R-:W-:Y:S01]  /*3de0*/  FMUL2 R14, R14.F32x2.HI_LO, R24.F32x2.HI_LO ;  /* 0x000000180e0e724a */ /* 0x004fe20000000000 */
[C---:B------:R-:W-:Y:S02]  /*3df0*/  FMNMX.NAN R24, |R21|.reuse, |R5|, !PT ;  /* 0x4000000515187209 */ /* 0x040fe40007820200 */
[----:B------:R-:W-:Y:S01]  /*3e00*/  F2FP.SATFINITE.E2M1.F32.PACK_AB_MERGE_C R25, R21, R20, RZ ;  /* 0x000000141519723e */ /* 0x000fe200042070ff */
[----:B------:R-:W-:Y:S01]  /*3e10*/  FMUL2 R14, R14.F32x2.HI_LO, R52.F32x2.HI_LO ;  /* 0x000000340e0e724a */ /* 0x000fe20000000000 */
[----:B------:R-:W-:Y:S02]  /*3e20*/  F2FP.SATFINITE.E2M1.F32.PACK_AB_MERGE_C R5, R23, R22, RZ ;  /* 0x000000161705723e */ /* 0x000fe400042070ff */
[----:B------:R-:W-:Y:S01]  /*3e30*/  MUFU.RCP R98, R98 ;  /* 0x0000006200627308 */ /* 0x000fe20000001000 */
[----:B------:R-:W-:Y:S01]  /*3e40*/  FMNMX.NAN R21, |R22|, |R6|, !PT ;  /* 0x4000000616157209 */ /* 0x000fe20007820200 */
[----:B------:R-:W-:Y:S01]  /*3e50*/  FMUL2 R14, R14.F32x2.HI_LO, R88.F32 ;  /* 0x000000580e0e724a */ /* 0x000fe20001000000 */
[----:B------:R-:W-:-:S02]  /*3e60*/  F2FP.SATFINITE.E2M1.F32.PACK_AB_MERGE_C R22, R97, R96, RZ ;  /* 0x000000606116723e */ /* 0x000fc400042070ff */
[----:B------:R-:W-:Y:S02]  /*3e70*/  F2FP.SATFINITE.E2M1.F32.PACK_AB_MERGE_C R6, R7, R6, RZ ;  /* 0x000000060706723e */ /* 0x000fe400042070ff */
[----:B------:R-:W-:Y:S01]  /*3e80*/  PRMT R22, R22, 0x7604, RZ ;  /* 0x0000760416167816 */ /* 0x000fe200000000ff */
[----:B------:R-:W2:Y:S01]  /*3e90*/  MUFU.RCP R99, R99 ;  /* 0x0000006300637308 */ /* 0x000ea20000001000 */
[----:B-1----:R-:W-:Y:S01]  /*3ea0*/  FMUL2 R12, R12.F32x2.HI_LO, R26.F32x2.HI_LO ;  /* 0x0000001a0c0c724a */ /* 0x002fe20000000000 */
[----:B------:R-:W-:Y:S02]  /*3eb0*/  F2FP.SATFINITE.E2M1.F32.PACK_AB_MERGE_C R27, R95, R94, RZ ;  /* 0x0000005e5f1b723e */ /* 0x000fe400042070ff */
[----:B------:R-:W-:Y:S01]  /*3ec0*/  FMNMX.NAN R20, |R91|, |R9|, !PT ;  /* 0x400000095b147209 */ /* 0x000fe20007820200 */
[----:B------:R-:W-:Y:S01]  /*3ed0*/  FMUL2 R12, R12.F32x2.HI_LO, R58.F32x2.HI_LO ;  /* 0x0000003a0c0c724a */ /* 0x000fe20000000000 */
[----:B------:R-:W-:Y:S02]  /*3ee0*/  PRMT R27, R27, 0x7054, RZ ;  /* 0x000070541b1b7816 */ /* 0x000fe400000000ff */
[----:B------:R-:W-:Y:S01]  /*3ef0*/  MUFU.RCP R16, R16 ;  /* 0x0000001000107308 */ /* 0x000fe20000001000 */
[----:B------:R-:W-:Y:S01]  /*3f00*/  FMUL2 R12, R12.F32x2.HI_LO, R88.F32 ;  /* 0x000000580c0c724a */ /* 0x000fe20001000000 */
[----:B------:R-:W-:-:S02]  /*3f10*/  F2FP.SATFINITE.E2M1.F32.PACK_AB_MERGE_C R7, R9, R8, RZ ;  /* 0x000000080907723e */ /* 0x000fc400042070ff */
[----:B------:R-:W-:Y:S02]  /*3f20*/  FMNMX.NAN R23, |R90|, |R8|, !PT ;  /* 0x400000085a177209 */ /* 0x000fe40007820200 */
[----:B------:R-:W-:Y:S02]  /*3f30*/  FMNMX.NAN R9, |R92|, |R10|, !PT ;  /* 0x4000000a5c097209 */ /* 0x000fe40007820200 */
[----:B------:R-:W1:Y:S01]  /*3f40*/  MUFU.RCP R17, R17 ;  /* 0x0000001100117308 */ /* 0x000e620000001000 */
[----:B--2---:R-:W-:Y:S01]  /*3f50*/  FMUL2 R98, R98.F32x2.HI_LO, R68.F32x2.HI_LO ;  /* 0x000000446262724a */ /* 0x004fe20000000000 */
[----:B------:R-:W-:Y:S02]  /*3f60*/  FMNMX.NAN R8, |R93|, |R11|, !PT ;  /* 0x4000000b5d087209 */ /* 0x000fe40007820200 */
[----:B------:R-:W-:Y:S01]  /*3f70*/  F2FP.SATFINITE.E2M1.F32.PACK_AB_MERGE_C R10, R11, R10, RZ ;  /* 0x0000000a0b0a723e */ /* 0x000fe200042070ff */
[----:B------:R-:W-:Y:S01]  /*3f80*/  FMUL2 R98, R98.F32x2.HI_LO, R38.F32x2.HI_LO ;  /* 0x000000266262724a */ /* 0x000fe20000000000 */
[----:B------:R-:W-:-:S02]  /*3f90*/  LOP3.LUT R11, R22, R27, RZ, 0xfc, !PT ;  /* 0x0000001b160b7212 */ /* 0x000fc400078efcff */
[----:B------:R-:W-:Y:S01]  /*3fa0*/  MUFU.RCP R18, R18 ;  /* 0x0000001200127308 */ /* 0x000fe20000001000 */
[----:B------:R-:W-:Y:S01]  /*3fb0*/  F2FP.SATFINITE.E2M1.F32.PACK_AB_MERGE_C R26, R13, R12, RZ ;  /* 0x0000000c0d1a723e */ /* 0x000fe200042070ff */
[----:B------:R-:W-:Y:S01]  /*3fc0*/  FMUL2 R98, R98.F32x2.HI_LO, R88.F32 ;  /* 0x000000586262724a */ /* 0x000fe20001000000 */
[----:B------:R-:W-:Y:S02]  /*3fd0*/  F2FP.SATFINITE.E2M1.F32.PACK_AB_MERGE_C R27, R15, R14, RZ ;  /* 0x0000000e0f1b723e */ /* 0x000fe400042070ff */
[----:B------:R-:W-:Y:S02]  /*3fe0*/  FMNMX3.NAN R24, |R95|, |R13|, R24, !PT ;  /* 0x4000000d5f187276 */ /* 0x000fe40007820218 */
[----:B------:R-:W-:Y:S01]  /*3ff0*/  PRMT R22, R25, 0x7054, RZ ;  /* 0x0000705419167816 */ /* 0x000fe200000000ff */
[----:B------:R-:W2:Y:S01]  /*4000*/  MUFU.RCP R19, R19 ;  /* 0x0000001300137308 */ /* 0x000ea20000001000 */
[----:B-1----:R-:W-:Y:S01]  /*4010*/  FMUL2 R16, R16.F32x2.HI_LO, R84.F32x2.HI_LO ;  /* 0x000000541010724a */ /* 0x002fe20000000000 */
[----:B------:R-:W-:-:S02]  /*4020*/  PRMT R13, R5, 0x7604, RZ ;  /* 0x00007604050d7816 */ /* 0x000fc400000000ff */
[----:B------:R-:W-:Y:S01]  /*4030*/  PRMT R26, R26, 0x7054, RZ ;  /* 0x000070541a1a7816 */ /* 0x000fe200000000ff */
[----:B------:R-:W-:Y:S01]  /*4040*/  FMUL2 R16, R16.F32x2.HI_LO, R54.F32x2.HI_LO ;  /* 0x000000361010724a */ /* 0x000fe20000000000 */
[----:B------:R-:W-:Y:S02]  /*4050*/  PRMT R5, R27, 0x7604, RZ ;  /* 0x000076041b057816 */ /* 0x000fe400000000ff */
[----:B------:R-:W-:Y:S01]  /*4060*/  PRMT R25, R6, 0x7604, RZ ;  /* 0x0000760406197816 */ /* 0x000fe200000000ff */
[----:B------:R-:W-:Y:S01]  /*4070*/  FMUL2 R16, R16.F32x2.HI_LO, R88.F32 ;  /* 0x000000581010724a */ /* 0x000fe20001000000 */
[----:B------:R-:W-:Y:S02]  /*4080*/  LOP3.LUT R22, R13, R22, RZ, 0xfc, !PT ;  /* 0x000000160d167212 */ /* 0x000fe400078efcff */
[C---:B------:R-:W-:Y:S02]  /*4090*/  F2FP.SATFINITE.E2M1.F32.PACK_AB_MERGE_C R6, R99.reuse, R98, RZ ;  /* 0x000000626306723e */ /* 0x040fe400042070ff */
[----:B------:R-:W-:-:S02]  /*40a0*/  FMNMX3.NAN R13, |R99|, |R17|, R20, !PT ;  /* 0x40000011630d7276 */ /* 0x000fc40007820214 */
[----:B------:R-:W-:Y:S01]  /*40b0*/  F2FP.SATFINITE.E2M1.F32.PACK_AB_MERGE_C R91, R91, R90, RZ ;  /* 0x0000005a5b5b723e */ /* 0x000fe200042070ff */
[----:B--2---:R-:W-:Y:S01]  /*40c0*/  FMUL2 R18, R18.F32x2.HI_LO, R82.F32x2.HI_LO ;  /* 0x000000521212724a */ /* 0x004fe20000000000 */
[----:B------:R-:W-:Y:S02]  /*40d0*/  LOP3.LUT R5, R5, R26, RZ, 0xfc, !PT ;  /* 0x0000001a05057212 */ /* 0x000fe400078efcff */
[----:B------:R-:W-:Y:S01]  /*40e0*/  LOP3.LUT R4, R25, R4, RZ, 0xfc, !PT ;  /* 0x0000000419047212 */ /* 0x000fe200078efcff */
[----:B------:R-:W-:Y:S01]  /*40f0*/  FMUL2 R18, R18.F32x2.HI_LO, R48.F32x2.HI_LO ;  /* 0x000000301212724a */ /* 0x000fe20000000000 */
[----:B------:R-:W-:Y:S02]  /*4100*/  F2FP.SATFINITE.E2M1.F32.PACK_AB_MERGE_C R20, R17, R16, RZ ;  /* 0x000000101114723e */ /* 0x000fe400042070ff */
[----:B------:R-:W-:Y:S01]  /*4110*/  LOP3.LUT R6, R11, 0xff, R6, 0xf8, !PT ;  /* 0x000000ff0b067812 */ /* 0x000fe200078ef806 */
[----:B------:R-:W-:Y:S01]  /*4120*/  FMUL2 R18, R18.F32x2.HI_LO, R88.F32 ;  /* 0x000000581212724a */ /* 0x000fe20001000000 */
[----:B------:R-:W-:-:S02]  /*4130*/  F2FP.SATFINITE.E2M1.F32.PACK_AB_MERGE_C R17, R101, R100, RZ ;  /* 0x000000646511723e */ /* 0x000fc400042070ff */
[----:B------:R-:W-:Y:S02]  /*4140*/  F2FP.SATFINITE.E2M1.F32.PACK_AB_MERGE_C R93, R93, R92, RZ ;  /* 0x0000005c5d5d723e */ /* 0x000fe400042070ff */
[----:B------:R-:W-:Y:S02]  /*4150*/  LOP3.LUT R22, R22, 0xff, R91, 0xf8, !PT ;  /* 0x000000ff16167812 */ /* 0x000fe400078ef85b */
[----:B------:R-:W-:Y:S02]  /*4160*/  LOP3.LUT R20, R5, 0xff, R20, 0xf8, !PT ;  /* 0x000000ff05147812 */ /* 0x000fe400078ef814 */
[----:B------:R-:W-:Y:S02]  /*4170*/  F2FP.SATFINITE.E2M1.F32.PACK_AB_MERGE_C R11, R19, R18, RZ ;  /* 0x00000012130b723e */ /* 0x000fe400042070ff */
[----:B------:R-:W-:Y:S02]  /*4180*/  LOP3.LUT R7, R4, 0xff, R7, 0xf8, !PT ;  /* 0x000000ff04077812 */ /* 0x000fe400078ef807 */
[----:B------:R-:W-:-:S02]  /*4190*/  PRMT R4, R17, 0x6540, R6 ;  /* 0x0000654011047816 */ /* 0x000fc40000000006 */
[----:B------:R-:W-:Y:S02]  /*41a0*/  PRMT R5, R93, 0x6540, R22 ;  /* 0x000065405d057816 */ /* 0x000fe40000000016 */
[----:B------:R-:W-:Y:S02]  /*41b0*/  PRMT R6, R11, 0x6540, R20 ;  /* 0x000065400b067816 */ /* 0x000fe40000000014 */
[----:B------:R-:W-:Y:S02]  /*41c0*/  PRMT R7, R10, 0x6540, R7 ;  /* 0x000065400a077816 */ /* 0x000fe40000000007 */
[----:B------:R-:W-:Y:S02]  /*41d0*/  FMNMX3.NAN R23, |R98|, |R16|, R23, !PT ;  /* 0x4000001062177276 */ /* 0x000fe40007820217 */
[----:B------:R-:W-:Y:S01]  /*41e0*/  FMNMX3.NAN R12, |R94|, |R12|, R3, !PT ;  /* 0x4000000c5e0c7276 */ /* 0x000fe20007820203 */
[----:B------:R1:W-:Y:S01]  /*41f0*/  STS.128 [R107+0x4400], R4 ;  /* 0x004400046b007388 */ /* 0x0003e20000000c00 */
[----:B------:R-:W-:-:S02]  /*4200*/  FMNMX3.NAN R8, |R101|, |R19|, R8, !PT ;  /* 0x4000001365087276 */ /* 0x000fc40007820208 */
[----:B------:R-:W-:Y:S01]  /*4210*/  FMNMX3.NAN R15, |R97|, |R15|, R2, !PT ;  /* 0x4000000f610f7276 */ /* 0x000fe20007820202 */
[----:B------:R2:W-:Y:S06]  /*4220*/  MEMBAR.ALL.CTA ;  /* 0x0000000000007992 */ /* 0x0005ec0000008000 */
[----:B--2---:R-:W2:Y:S01]  /*4230*/  FENCE.VIEW.ASYNC.S ;  /* 0x00000000000073c6 */ /* 0x004ea20000000000 */
[----:B------:R-:W-:Y:S02]  /*4240*/  FMNMX3.NAN R9, |R100|, |R18|, R9, !PT ;  /* 0x4000001264097276 */ /* 0x000fe40007820209 */
[----:B------:R-:W-:-:S02]  /*4250*/  FMNMX3.NAN R14, |R96|, |R14|, R21, !PT ;  /* 0x4000000e600e7276 */ /* 0x000fc40007820215 */
[----:B------:R-:W-:Y:S02]  /*4260*/  FMNMX.NAN R13, R13, R24, !PT ;  /* 0x000000180d0d7209 */ /* 0x000fe40007820000 */
[----:B------:R-:W-:Y:S02]  /*4270*/  FMNMX.NAN R12, R23, R12, !PT ;  /* 0x0000000c170c7209 */ /* 0x000fe40007820000 */
[----:B------:R-:W-:Y:S02]  /*4280*/  FMNMX3.NAN R8, R8, R15, R13, !PT ;  /* 0x0000000f08087276 */ /* 0x000fe4000782000d */
[----:B------:R-:W-:-:S04]  /*4290*/  FMNMX3.NAN R9, R9, R14, R12, !PT ;  /* 0x0000000e09097276 */ /* 0x000fc8000782000c */
[----:B------:R-:W-:-:S04]  /*42a0*/  FMNMX3.NAN R9, R9, R8, RZ, !PT ;  /* 0x0000000809097276 */ /* 0x000fc800078200ff */
[----:B------:R-:W-:Y:S01]  /*42b0*/  FMNMX R128, R9, R128, !PT ;  /* 0x0000008009807209 */ /* 0x000fe20007800000 */
[----:B--2---:R-:W-:Y:S06]  /*42c0*/  BAR.SYNC.DEFER_BLOCKING 0x2, 0x80 ;  /* 0x0082000000007b1d */ /* 0x004fec0000010000 */
[----:B-1----:R-:W-:Y:S05]  /*42d0*/  @P2 BRA `(.L_x_56) ;  /* 0x0000000000442947 */ /* 0x002fea0003800000 */
[----:B------:R-:W-:Y:S01]  /*42e0*/  IMAD R122, R89, 0x4, R122 ;  /* 0x00000004597a7824 */ /* 0x000fe200078e027a */
[----:B------:R-:W-:Y:S01]  /*42f0*/  UIADD3 UR12, UP0, UPT, UR10, 0x2c0, URZ ;  /* 0x000002c00a0c7890 */ /* 0x000fe2000ff1e0ff */
[----:B------:R-:W-:Y:S02]  /*4300*/  PLOP3.LUT P0, PT, PT, PT, PT, 0x80, 0x8 ;  /* 0x000000000008781c */ /* 0x000fe40003f0f070 */
[----:B------:R-:W-:Y:S01]  /*4310*/  IADD3 R2, PT, PT, R87, 0x4400, RZ ;  /* 0x0000440057027810 */ /* 0x000fe20007ffe0ff */
[----:B------:R-:W-:Y:S01]  /*4320*/  IMAD.SHL.U32 R122, R122, 0x20, RZ ;  /* 0x000000207a7a7824 */ /* 0x000fe200078e00ff */
[----:B------:R-:W-:-:S12]  /*4330*/  UIADD3.X UR13, UPT, UPT, URZ, UR11, URZ, UP0, !UPT ;  /* 0x0000000bff0d7290 */ /* 0x000fd800087fe4ff */
.L_x_57:
        /* <DEDUP_REMOVED lines=10> */
[----:B------:R0:W-:Y:S02]  /*43e0*/  UTMACMDFLUSH ;  /* 0x00000000000079b7 */ /* 0x0001e40000000000 */
.L_x_56:
[----:B------:R-:W-:Y:S01]  /*43f0*/  BAR.SYNC.DEFER_BLOCKING 0x2, 0x80 ;  /* 0x0082000000007b1d */ /* 0x000fe20000010000 */
[----:B------:R-:W-:Y:S02]  /*4400*/  IADD3 R126, PT, PT, R126, 0x1, RZ ;  /* 0x000000017e7e7810 */ /* 0x000fe40007ffe0ff */
[----:B------:R-:W-:-:S03]  /*4410*/  IADD3 R127, PT, PT, R127, -0x1, RZ ;  /* 0xffffffff7f7f7810 */ /* 0x000fc60007ffe0ff */
[----:B------:R-:W-:Y:S05]  /*4420*/  @!P3 BRA `(.L_x_58) ;  /* 0xffffffe800a0b947 */ /* 0x000fea000383ffff */
[-C--:B------:R-:W-:Y:S01]  /*4430*/  LEA R3, R108, R87.reuse, 0x3 ;  /* 0x000000576c037211 */ /* 0x080fe200078e18ff */
[----:B------:R-:W-:Y:S01]  /*4440*/  BSSY B0, `(.L_x_59) ;  /* 0x0000005000007945 */ /* 0x000fe20003800000 */
[----:B------:R-:W-:Y:S02]  /*4450*/  SHF.L.U32 R4, R106, 0x1f, RZ ;  /* 0x0000001f6a047819 */ /* 0x000fe400000006ff */
[----:B------:R-:W-:Y:S02]  /*4460*/  LEA R91, R108, R87, 0x4 ;  /* 0x000000576c5b7211 */ /* 0x000fe400078e20ff */
[----:B------:R-:W1:Y:S02]  /*4470*/  SYNCS.PHASECHK.TRANS64.TRYWAIT P0, [R3+URZ+0x50], R4 ;  /* 0x00005004030075a7 */ /* 0x000e6400080011ff */
[----:B-1----:R-:W-:Y:S05]  /*4480*/  @!P0 BRA `(.L_x_60) ;  /* 0x0000000800c08947 */ /* 0x002fea0003800000 */
.L_x_92:
[----:B------:R-:W-:Y:S05]  /*4490*/  BSYNC B0 ;  /* 0x0000000000007941 */ /* 0x000fea0003800000 */
.L_x_59:
[----:B------:R-:W2:Y:S01]  /*44a0*/  LDS.128 R88, [R91+0x37c10] ;  /* 0x037c10005b587984 */ /* 0x000ea20000000c00 */
[----:B------:R-:W-:Y:S01]  /*44b0*/  CREDUX.MAXABS.F32.NAN UR4, R128 ;  /* 0x00000000800472cc */ /* 0x000fe20000006400 */
[----:B------:R-:W-:Y:S01]  /*44c0*/  BSSY.RECONVERGENT B0, `(.L_x_61) ;  /* 0x0000013000007945 */ /* 0x000fe20003800200 */
[----:B------:R-:W-:Y:S01]  /*44d0*/  ISETP.NE.AND P0, PT, R102, RZ, PT ;  /* 0x000000ff6600720c */ /* 0x000fe20003f05270 */
[----:B------:R3:W-:Y:S06]  /*44e0*/  MEMBAR.ALL.CTA ;  /* 0x0000000000007992 */ /* 0x0007ec0000008000 */
[----:B---3--:R-:W3:Y:S01]  /*44f0*/  FENCE.VIEW.ASYNC.S ;  /* 0x00000000000073c6 */ /* 0x008ee20000000000 */
[----:B------:R-:W-:-:S03]  /*4500*/  VIADD R108, R108, 0x1 ;  /* 0x000000016c6c7836 */ /* 0x000fc60000000000 */
[----:B-1----:R-:W-:Y:S01]  /*4510*/  IMAD.U32 R5, RZ, RZ, UR4 ;  /* 0x00000004ff057e24 */ /* 0x002fe2000f8e00ff */
[----:B---3--:R1:W-:Y:S04]  /*4520*/  SYNCS.ARRIVE.TRANS64.ART0 RZ, [R3+URZ+0x60], R0 ;  /* 0x0000600003ff79a7 */ /* 0x0083e800085000ff */
[----:B------:R1:W-:Y:S01]  /*4530*/  @!P0 STS [R118+0x37c00], R5 ;  /* 0x037c000576008388 */ /* 0x0003e20000000800 */
[----:B------:R-:W-:Y:S01]  /*4540*/  BAR.SYNC.DEFER_BLOCKING 0x2, 0x80 ;  /* 0x0082000000007b1d */ /* 0x000fe20000010000 */
[----:B------:R-:W-:-:S13]  /*4550*/  LOP3.LUT P0, RZ, R120, R102, RZ, 0xfc, !PT ;  /* 0x0000006678ff7212 */ /* 0x000fda000780fcff */
[----:B------:R-:W-:Y:S05]  /*4560*/  @P0 BRA `(.L_x_62) ;  /* 0x0000000000200947 */ /* 0x000fea0003800000 */
[----:B------:R-:W-:Y:S01]  /*4570*/  IMAD.U32 R87, RZ, RZ, UR7 ;  /* 0x00000007ff577e24 */ /* 0x000fe2000f8e00ff */
[----:B------:R-:W3:Y:S04]  /*4580*/  LDCU.64 UR4, c[0x0][0x740] ;  /* 0x0000e800ff0477ac */ /* 0x000ee80008000a00 */
[----:B-1----:R-:W1:Y:S01]  /*4590*/  LDS.128 R4, [R87+0x37c00] ;  /* 0x037c000057047984 */ /* 0x002e620000000c00 */
[----:B---3--:R-:W-:-:S04]  /*45a0*/  LEA R2, P0, R103, UR4, 0x2 ;  /* 0x0000000467027c11 */ /* 0x008fc8000f8010ff */
[----:B------:R-:W-:Y:S02]  /*45b0*/  LEA.HI.X R3, R103, UR5, R86, 0x2, P0 ;  /* 0x0000000567037c11 */ /* 0x000fe400080f1456 */
[----:B-1----:R-:W-:-:S04]  /*45c0*/  FMNMX3 R4, R4, RZ, R5, !PT ;  /* 0x000000ff04047276 */ /* 0x002fc80007800005 */
[----:B------:R-:W-:-:S05]  /*45d0*/  FMNMX3 R7, R4, R6, R7, !PT ;  /* 0x0000000604077276 */ /* 0x000fca0007800007 */
[----:B------:R3:W-:Y:S02]  /*45e0*/  REDG.E.MAX.S32.STRONG.GPU desc[UR22][R2.64], R7 ;  /* 0x000000070200798e */ /* 0x0007e4000d12e316 */
.L_x_62:
[----:B------:R-:W-:Y:S05]  /*45f0*/  BSYNC.RECONVERGENT B0 ;  /* 0x0000000000007941 */ /* 0x000fea0003800200 */
.L_x_61:
[----:B--2---:R-:W-:Y:S02]  /*4600*/  ISETP.NE.AND P0, PT, R91, 0x1, PT ;  /* 0x000000015b00780c */ /* 0x004fe40003f05270 */
[----:B------:R-:W-:-:S04]  /*4610*/  ISETP.NE.AND P1, PT, R108, 0x2, PT ;  /* 0x000000026c00780c */ /* 0x000fc80003f25270 */
[----:B-1-3--:R-:W-:Y:S02]  /*4620*/  SEL R3, RZ, 0x1, P1 ;  /* 0x00000001ff037807 */ /* 0x00afe40000800000 */
[----:B------:R-:W-:Y:S02]  /*4630*/  SEL R108, R108, RZ, P1 ;  /* 0x000000ff6c6c7207 */ /* 0x000fe40000800000 */
[----:B------:R-:W-:-:S03]  /*4640*/  LOP3.LUT R106, R106, R3, RZ, 0x3c, !PT ;  /* 0x000000036a6a7212 */ /* 0x000fc600078e3cff */
[----:B------:R-:W-:Y:S05]  /*4650*/  @!P0 BRA `(.L_x_63) ;  /* 0xffffffe400cc8947 */ /* 0x000fea000383ffff */
.L_x_50:
[----:B------:R-:W-:-:S13]  /*4660*/  ISETP.NE.AND P0, PT, R120, RZ, PT ;  /* 0x000000ff7800720c */ /* 0x000fda0003f05270 */
[----:B------:R-:W-:Y:S05]  /*4670*/  @P0 BRA `(.L_x_64) ;  /* 0x00000000001c0947 */ /* 0x000fea0003800000 */
[----:B------:R-:W2:Y:S01]  /*4680*/  S2UR UR4, SR_CgaCtaId ;  /* 0x00000000000479c3 */ /* 0x000ea20000008800 */
[----:B------:R-:W-:Y:S01]  /*4690*/  ELECT P1, URZ, PT ;  /* 0x0000000000ff782f */ /* 0x000fe20003820000 */
[----:B------:R-:W-:Y:S01]  /*46a0*/  HFMA2 R2, -RZ, RZ, 0, 5.9604644775390625e-08 ;  /* 0x00000001ff027431 */ /* 0x000fe200000001ff */
[----:B------:R-:W-:-:S05]  /*46b0*/  UMOV UR5, 0x40 ;  /* 0x0000004000057882 */ /* 0x000fca0000000000 */
[----:B------:R-:W-:Y:S01]  /*46c0*/  UVIRTCOUNT.DEALLOC.SMPOOL 0x80 ;  /* 0x000000800000784c */ /* 0x000fe20000000000 */
[----:B--2---:R-:W-:-:S09]  /*46d0*/  ULEA UR4, UR4, UR5, 0x18 ;  /* 0x0000000504047291 */ /* 0x004fd2000f8ec0ff */
[----:B------:R2:W-:Y:S03]  /*46e0*/  @P1 STS.U8 [UR4], R2 ;  /* 0x00000002ff001988 */ /* 0x0005e60008000004 */
.L_x_64:
[----:B------:R-:W-:Y:S06]  /*46f0*/  BAR.SYNC.DEFER_BLOCKING 0x2, 0x80 ;  /* 0x0082000000007b1d */ /* 0x000fec0000010000 */
[----:B------:R-:W-:Y:S05]  /*4700*/  @P0 BRA `(.L_x_65) ;  /* 0x00000000009c0947 */ /* 0x000fea0003800000 */
[----:B------:R-:W3:Y:S01]  /*4710*/  S2UR UR5, SR_CgaCtaId ;  /* 0x00000000000579c3 */ /* 0x000ee20000008800 */
[----:B------:R-:W-:Y:S01]  /*4720*/  NOP ;  /* 0x0000000000007918 */ /* 0x000fe20000000000 */
[----:B------:R-:W-:Y:S01]  /*4730*/  UMOV UR4, 0x50 ;  /* 0x0000005000047882 */ /* 0x000fe20000000000 */
[----:B------:R-:W-:Y:S01]  /*4740*/  LOP3.LUT R4, R119, 0xffff, RZ, 0xc0, !PT ;  /* 0x0000ffff77047812 */ /* 0x000fe200078ec0ff */
[----:B------:R-:W-:-:S03]  /*4750*/  IMAD.MOV.U32 R3, RZ, RZ, 0xffff ;  /* 0x0000ffffff037424 */ /* 0x000fc600078e00ff */
[----:B------:R-:W-:-:S04]  /*4760*/  SHF.R.U32.HI R4, RZ, 0x5, R4 ;  /* 0x00000005ff047819 */ /* 0x000fc80000011604 */
[----:B------:R-:W-:Y:S01]  /*4770*/  SHF.L.U32 R3, R3, R4, RZ ;  /* 0x0000000403037219 */ /* 0x000fe200000006ff */
[----:B------:R-:W-:-:S05]  /*4780*/  VIADD R5, R4, 0x10 ;  /* 0x0000001004057836 */ /* 0x000fca0000000000 */
[----:B------:R-:W-:Y:S01]  /*4790*/  SHF.L.U32 R0, R0, R5, RZ ;  /* 0x0000000500007219 */ /* 0x000fe200000006ff */
[----:B---3--:R-:W-:-:S03]  /*47a0*/  ULEA UR5, UR5, UR4, 0x18 ;  /* 0x0000000405057291 */ /* 0x008fc6000f8ec0ff */
[----:B------:R-:W-:-:S04]  /*47b0*/  LOP3.LUT R5, R0, R3, RZ, 0xfc, !PT ;  /* 0x0000000300057212 */ /* 0x000fc800078efcff */
[C---:B------:R-:W-:Y:S02]  /*47c0*/  LOP3.LUT R3, R5.reuse, 0xffff, RZ, 0xc0, !PT ;  /* 0x0000ffff05037812 */ /* 0x040fe400078ec0ff */
[----:B--2---:R-:W2:Y:S02]  /*47d0*/  LDS R2, [UR5] ;  /* 0x00000005ff027984 */ /* 0x004ea40008000800 */
[----:B--2---:R-:W-:-:S04]  /*47e0*/  LOP3.LUT R0, R5, 0xffff, R2, 0x80, !PT ;  /* 0x0000ffff05007812 */ /* 0x004fc800078e8002 */
[----:B------:R-:W-:-:S13]  /*47f0*/  ISETP.NE.AND P0, PT, R0, R3, PT ;  /* 0x000000030000720c */ /* 0x000fda0003f05270 */
[----:B------:R-:W-:Y:S05]  /*4800*/  @P0 BRA `(.L_x_66) ;  /* 0x0000000000500947 */ /* 0x000fea0003800000 */
[----:B------:R-:W-:Y:S02]  /*4810*/  SHF.R.U32.HI R0, RZ, 0x10, R2 ;  /* 0x00000010ff007819 */ /* 0x000fe40000011602 */
[----:B------:R-:W-:-:S04]  /*4820*/  SHF.R.U32.HI R3, RZ, 0x10, R5 ;  /* 0x00000010ff037819 */ /* 0x000fc80000011605 */
[----:B------:R-:W-:-:S04]  /*4830*/  LOP3.LUT R0, R0, R3, RZ, 0xc0, !PT ;  /* 0x0000000300007212 */ /* 0x000fc800078ec0ff */
[----:B------:R-:W-:-:S13]  /*4840*/  ISETP.NE.AND P0, PT, R0, R3, PT ;  /* 0x000000030000720c */ /* 0x000fda0003f05270 */
[----:B------:R-:W-:Y:S05]  /*4850*/  @P0 BRA `(.L_x_67) ;  /* 0x0000000000300947 */ /* 0x000fea0003800000 */
[----:B------:R-:W-:Y:S01]  /*4860*/  R2UR UR8, R5 ;  /* 0x00000000050872ca */ /* 0x000fe200000e0000 */
[----:B------:R-:W2:Y:S01]  /*4870*/  S2R R2, SR_LANEID ;  /* 0x0000000000027919 */ /* 0x000ea20000000000 */
[----:B------:R-:W-:Y:S02]  /*4880*/  VOTEU.ANY UR6, UPT, PT ;  /* 0x0000000000067886 */ /* 0x000fe400038e0100 */
[----:B------:R-:W-:-:S09]  /*4890*/  UFLO.U32 UR6, UR6 ;  /* 0x00000006000672bd */ /* 0x000fd200080e0000 */
[----:B------:R-:W-:-:S06]  /*48a0*/  ULOP3.LUT UR8, URZ, UR8, URZ, 0x33, !UPT ;  /* 0x00000008ff087292 */ /* 0x000fcc000f8e33ff */
[----:B------:R-:W-:-:S04]  /*48b0*/  IMAD.U32 R0, RZ, RZ, UR8 ;  /* 0x00000008ff007e24 */ /* 0x000fc8000f8e00ff */
[----:B------:R-:W3:Y:S02]  /*48c0*/  REDUX UR4, R0 ;  /* 0x00000000000473c4 */ /* 0x000ee40000000000 */
[----:B------:R4:W-:Y:S01]  /*48d0*/  UTCATOMSWS.AND URZ, UR8 ;  /* 0x0000000800ff79e3 */ /* 0x0009e20008000000 */
[----:B--2---:R-:W-:Y:S01]  /*48e0*/  ISETP.EQ.U32.AND P0, PT, R2, UR6, PT ;  /* 0x0000000602007c0c */ /* 0x004fe2000bf02070 */
[----:B---3--:R-:W-:-:S12]  /*48f0*/  IMAD.U32 R2, RZ, RZ, UR4 ;  /* 0x00000004ff027e24 */ /* 0x008fd8000f8e00ff */
[----:B------:R4:W-:Y:S01]  /*4900*/  @P0 ATOMS.AND RZ, [UR5], R2 ;  /* 0x00000002ffff098c */ /* 0x0009e2000a800005 */
[----:B------:R-:W-:Y:S05]  /*4910*/  BRA `(.L_x_68) ;  /* 0x0000000000147947 */ /* 0x000fea0003800000 */
.L_x_67:
[----:B------:R-:W-:Y:S02]  /*4920*/  MOV R2, 0x4940 ;  /* 0x0000494000027802 */ /* 0x000fe40000000f00 */
[----:B-1----:R-:W-:Y:S05]  /*4930*/  CALL.REL.NOINC `($__internal_0_$__cuda_sm10x_tcgen05_guardrail_trap_col_being_dealloced_not_returned_by_alloc) ;  /* 0x0000000400ac7944 */ /* 0x002fea0003c00000 */
[----:B------:R-:W-:Y:S05]  /*4940*/  BRA `(.L_x_68) ;  /* 0x0000000000087947 */ /* 0x000fea0003800000 */
.L_x_66:
[----:B------:R-:W-:Y:S02]  /*4950*/  MOV R2, 0x4970 ;  /* 0x0000497000027802 */ /* 0x000fe40000000f00 */
[----:B-1----:R-:W-:Y:S05]  /*4960*/  CALL.REL.NOINC `($__internal_2_$__cuda_sm10x_tcgen05_guardrail_trap_unallocated_columns_being_dealloced) ;  /* 0x0000000400b87944 */ /* 0x002fea0003c00000 */
.L_x_68:
[----:B------:R-:W-:Y:S01]  /*4970*/  NOP ;  /* 0x0000000000007918 */ /* 0x000fe20000000000 */
.L_x_65:
[----:B------:R-:W-:-:S04]  /*4980*/  DEPBAR.LE SB0, 0x0 ;  /* 0x000080000000791a */ /* 0x000fc80000000000 */
[----:B------:R-:W-:-:S04]  /*4990*/  DEPBAR.LE SB0, 0x0 ;  /* 0x000080000000791a */ /* 0x000fc80000000000 */
[----:B----4-:R-:W-:Y:S05]  /*49a0*/  EXIT ;  /* 0x000000000000794d */ /* 0x010fea0003800000 */
.L_x_20:
[----:B------:R-:W-:-:S07]  /*49b0*/  MOV R20, R21 ;  /* 0x0000001500147202 */ /* 0x000fce0000000f00 */
.L_x_69:
[----:B----4-:R4:W3:Y:S02]  /*49c0*/  SYNCS.PHASECHK.TRANS64.TRYWAIT P0, [R14+URZ+0x60], R21 ;  /* 0x000060150e0075a7 */ /* 0x0108e400080011ff */
[----:B---3--:R-:W-:Y:S05]  /*49d0*/  @!P0 NANOSLEEP.SYNCS 0x989680 ;  /* 0x009896800000895d */ /* 0x008fea0003900000 */
[----:B------:R-:W3:Y:S02]  /*49e0*/  @!P0 SYNCS.PHASECHK.TRANS64 P0, [R14+URZ+0x60], R21 ;  /* 0x000060150e0085a7 */ /* 0x000ee400080010ff */
[----:B---3--:R-:W-:Y:S05]  /*49f0*/  @!P0 BRA `(.L_x_69) ;  /* 0xfffffffc00f08947 */ /* 0x008fea000383ffff */
[----:B------:R-:W-:Y:S05]  /*4a00*/  BRA `(.L_x_70) ;  /* 0xffffffc400287947 */ /* 0x000fea000383ffff */
.L_x_22:
[----:B------:R-:W-:-:S07]  /*4a10*/  MOV R7, R6 ;  /* 0x0000000600077202 */ /* 0x000fce0000000f00 */
.L_x_71:
[----:B--2---:R2:W3:Y:S02]  /*4a20*/  SYNCS.PHASECHK.TRANS64.TRYWAIT P0, [R2+URZ+0x60], R7 ;  /* 0x00006007020075a7 */ /* 0x0044e400080011ff */
[----:B---3--:R-:W-:Y:S05]  /*4a30*/  @!P0 NANOSLEEP.SYNCS 0x989680 ;  /* 0x009896800000895d */ /* 0x008fea0003900000 */
[----:B------:R-:W3:Y:S02]  /*4a40*/  @!P0 SYNCS.PHASECHK.TRANS64 P0, [R2+URZ+0x60], R7 ;  /* 0x00006007020085a7 */ /* 0x000ee400080010ff */
[----:B---3--:R-:W-:Y:S05]  /*4a50*/  @!P0 BRA `(.L_x_71) ;  /* 0xfffffffc00f08947 */ /* 0x008fea000383ffff */
[----:B------:R-:W-:Y:S05]  /*4a60*/  BRA `(.L_x_72) ;  /* 0xffffffc400d47947 */ /* 0x000fea000383ffff */
.L_x_23:
[----:B------:R-:W-:-:S07]  /*4a70*/  MOV R9, R8 ;  /* 0x0000000800097202 */ /* 0x000fce0000000f00 */
.L_x_73:
[----:B--2---:R2:W3:Y:S02]  /*4a80*/  SYNCS.PHASECHK.TRANS64.TRYWAIT P0, [R3+URZ+0x60], R9 ;  /* 0x00006009030075a7 */ /* 0x0044e400080011ff */
[----:B---3--:R-:W-:Y:S05]  /*4a90*/  @!P0 NANOSLEEP.SYNCS 0x989680 ;  /* 0x009896800000895d */ /* 0x008fea0003900000 */
[----:B------:R-:W3:Y:S02]  /*4aa0*/  @!P0 SYNCS.PHASECHK.TRANS64 P0, [R3+URZ+0x60], R9 ;  /* 0x00006009030085a7 */ /* 0x000ee400080010ff */
[----:B---3--:R-:W-:Y:S05]  /*4ab0*/  @!P0 BRA `(.L_x_73) ;  /* 0xfffffffc00f08947 */ /* 0x008fea000383ffff */
[----:B------:R-:W-:Y:S05]  /*4ac0*/  BRA `(.L_x_15) ;  /* 0xffffffc800087947 */ /* 0x000fea000383ffff */
.L_x_25:
[----:B------:R-:W-:-:S07]  /*4ad0*/  MOV R0, UR32 ;  /* 0x0000002000007c02 */ /* 0x000fce0008000f00 */
.L_x_74:
[----:B---3--:R3:W4:Y:S02]  /*4ae0*/  SYNCS.PHASECHK.TRANS64.TRYWAIT P0, [R0+URZ+0x50], RZ ;  /* 0x000050ff000075a7 */ /* 0x00872400080011ff */
[----:B----4-:R-:W-:Y:S05]  /*4af0*/  @!P0 NANOSLEEP.SYNCS 0x989680 ;  /* 0x009896800000895d */ /* 0x010fea0003900000 */
[----:B------:R-:W4:Y:S02]  /*4b00*/  @!P0 SYNCS.PHASECHK.TRANS64 P0, [R0+URZ+0x50], RZ ;  /* 0x000050ff000085a7 */ /* 0x000f2400080010ff */
[----:B----4-:R-:W-:Y:S05]  /*4b10*/  @!P0 BRA `(.L_x_74) ;  /* 0xfffffffc00f08947 */ /* 0x010fea000383ffff */
[----:B------:R-:W-:Y:S05]  /*4b20*/  BRA `(.L_x_75) ;  /* 0xffffffc800087947 */ /* 0x000fea000383ffff */
.L_x_28:
[----:B------:R-:W-:Y:S02]  /*4b30*/  MOV R6, UR30 ;  /* 0x0000001e00067c02 */ /* 0x000fe40008000f00 */
[----:B------:R-:W-:Y:S02]  /*4b40*/  MOV R7, UR30 ;  /* 0x0000001e00077c02 */ /* 0x000fe40008000f00 */
[----:B------:R-:W-:-:S07]  /*4b50*/  MOV R3, UR5 ;  /* 0x0000000500037c02 */ /* 0x000fce0008000f00 */
.L_x_76:
[----:B--2---:R2:W3:Y:S02]  /*4b60*/  SYNCS.PHASECHK.TRANS64.TRYWAIT P0, [R3+URZ+0x20], R7 ;  /* 0x00002007030075a7 */ /* 0x0044e400080011ff */
[----:B---3--:R-:W-:Y:S05]  /*4b70*/  @!P0 NANOSLEEP.SYNCS 0x989680 ;  /* 0x009896800000895d */ /* 0x008fea0003900000 */
[----:B------:R-:W3:Y:S02]  /*4b80*/  @!P0 SYNCS.PHASECHK.TRANS64 P0, [R3+URZ+0x20], R7 ;  /* 0x00002007030085a7 */ /* 0x000ee400080010ff */
[----:B---3--:R-:W-:Y:S05]  /*4b90*/  @!P0 BRA `(.L_x_76) ;  /* 0xfffffffc00f08947 */ /* 0x008fea000383ffff */
[----:B------:R-:W-:Y:S05]  /*4ba0*/  BRA `(.L_x_27) ;  /* 0xffffffc800f07947 */ /* 0x000fea000383ffff */
.L_x_30:
[----:B------:R-:W-:-:S07]  /*4bb0*/  MOV R5, R4 ;  /* 0x0000000400057202 */ /* 0x000fce0000000f00 */
.L_x_77:
[----:B---3--:R3:W4:Y:S02]  /*4bc0*/  SYNCS.PHASECHK.TRANS64.TRYWAIT P0, [R3+URZ+0x50], R5 ;  /* 0x00005005030075a7 */ /* 0x00872400080011ff */
[----:B----4-:R-:W-:Y:S05]  /*4bd0*/  @!P0 NANOSLEEP.SYNCS 0x989680 ;  /* 0x009896800000895d */ /* 0x010fea0003900000 */
[----:B------:R-:W4:Y:S02]  /*4be0*/  @!P0 SYNCS.PHASECHK.TRANS64 P0, [R3+URZ+0x50], R5 ;  /* 0x00005005030085a7 */ /* 0x000f2400080010ff */
[----:B----4-:R-:W-:Y:S05]  /*4bf0*/  @!P0 BRA `(.L_x_77) ;  /* 0xfffffffc00f08947 */ /* 0x010fea000383ffff */
[----:B------:R-:W-:Y:S05]  /*4c00*/  BRA `(.L_x_78) ;  /* 0xffffffcc00387947 */ /* 0x000fea000383ffff */
.L_x_32:
[----:B------:R-:W-:Y:S02]  /*4c10*/  MOV R2, UR4 ;  /* 0x0000000400027c02 */ /* 0x000fe40008000f00 */
[----:B--2---:R-:W-:Y:S02]  /*4c20*/  MOV R3, UR4 ;  /* 0x0000000400037c02 */ /* 0x004fe40008000f00 */
[----:B------:R-:W-:-:S07]  /*4c30*/  MOV R0, UR5 ;  /* 0x0000000500007c02 */ /* 0x000fce0008000f00 */
.L_x_79:
[----:B--2---:R2:W3:Y:S02]  /*4c40*/  SYNCS.PHASECHK.TRANS64.TRYWAIT P0, [R0+URZ+0x20], R3 ;  /* 0x00002003000075a7 */ /* 0x0044e400080011ff */
[----:B---3--:R-:W-:Y:S05]  /*4c50*/  @!P0 NANOSLEEP.SYNCS 0x989680 ;  /* 0x009896800000895d */ /* 0x008fea0003900000 */
[----:B------:R-:W3:Y:S02]  /*4c60*/  @!P0 SYNCS.PHASECHK.TRANS64 P0, [R0+URZ+0x20], R3 ;  /* 0x00002003000085a7 */ /* 0x000ee400080010ff */
[----:B---3--:R-:W-:Y:S05]  /*4c70*/  @!P0 BRA `(.L_x_79) ;  /* 0xfffffffc00f08947 */ /* 0x008fea000383ffff */
[----:B------:R-:W-:Y:S05]  /*4c80*/  BRA `(.L_x_80) ;  /* 0xffffffcc00987947 */ /* 0x000fea000383ffff */
.L_x_34:
[----:B------:R-:W-:-:S07]  /*4c90*/  MOV R2, UR12 ;  /* 0x0000000c00027c02 */ /* 0x000fce0008000f00 */
.L_x_81:
[----:B---3--:R3:W4:Y:S02]  /*4ca0*/  SYNCS.PHASECHK.TRANS64.TRYWAIT P0, [R2+URZ+0x50], RZ ;  /* 0x000050ff020075a7 */ /* 0x00872400080011ff */
[----:B----4-:R-:W-:Y:S05]  /*4cb0*/  @!P0 NANOSLEEP.SYNCS 0x989680 ;  /* 0x009896800000895d */ /* 0x010fea0003900000 */
[----:B------:R-:W4:Y:S02]  /*4cc0*/  @!P0 SYNCS.PHASECHK.TRANS64 P0, [R2+URZ+0x50], RZ ;  /* 0x000050ff020085a7 */ /* 0x000f2400080010ff */
[----:B----4-:R-:W-:Y:S05]  /*4cd0*/  @!P0 BRA `(.L_x_81) ;  /* 0xfffffffc00f08947 */ /* 0x010fea000383ffff */
[----:B------:R-:W-:Y:S05]  /*4ce0*/  BRA `(.L_x_82) ;  /* 0xffffffcc00b07947 */ /* 0x000fea000383ffff */
.L_x_37:
[----:B------:R-:W-:Y:S02]  /*4cf0*/  MOV R8, UR13 ;  /* 0x0000000d00087c02 */ /* 0x000fe40008000f00 */
[----:B------:R-:W-:Y:S02]  /*4d00*/  MOV R9, UR13 ;  /* 0x0000000d00097c02 */ /* 0x000fe40008000f00 */
[----:B------:R-:W-:-:S07]  /*4d10*/  MOV R0, UR12 ;  /* 0x0000000c00007c02 */ /* 0x000fce0008000f00 */
.L_x_83:
[----:B--2---:R2:W3:Y:S02]  /*4d20*/  SYNCS.PHASECHK.TRANS64.TRYWAIT P0, [R0+URZ+0x48], R9 ;  /* 0x00004809000075a7 */ /* 0x0044e400080011ff */
[----:B---3--:R-:W-:Y:S05]  /*4d30*/  @!P0 NANOSLEEP.SYNCS 0x989680 ;  /* 0x009896800000895d */ /* 0x008fea0003900000 */
[----:B------:R-:W3:Y:S02]  /*4d40*/  @!P0 SYNCS.PHASECHK.TRANS64 P0, [R0+URZ+0x48], R9 ;  /* 0x00004809000085a7 */ /* 0x000ee400080010ff */
[----:B---3--:R-:W-:Y:S05]  /*4d50*/  @!P0 BRA `(.L_x_83) ;  /* 0xfffffffc00f08947 */ /* 0x008fea000383ffff */
[----:B------:R-:W-:Y:S05]  /*4d60*/  BRA `(.L_x_36) ;  /* 0xffffffd000dc7947 */ /* 0x000fea000383ffff */
.L_x_39:
[----:B------:R-:W-:Y:S02]  /*4d70*/  MOV R8, UR25 ;  /* 0x0000001900087c02 */ /* 0x000fe40008000f00 */
[----:B------:R-:W-:Y:S02]  /*4d80*/  MOV R9, UR25 ;  /* 0x0000001900097c02 */ /* 0x000fe40008000f00 */
[----:B------:R-:W-:Y:S07]  /*4d90*/  MOV R0, UR13 ;  /* 0x0000000d00007c02 */ /* 0x000fee0008000f00 */
.L_x_84:
[----:B--2---:R2:W3:Y:S02]  /*4da0*/  SYNCS.PHASECHK.TRANS64.TRYWAIT P1, [R0+URZ], R9 ;  /* 0x00000009000075a7 */ /* 0x0044e400080211ff */
[----:B---3--:R-:W-:Y:S05]  /*4db0*/  @!P1 NANOSLEEP.SYNCS 0x989680 ;  /* 0x009896800000995d */ /* 0x008fea0003900000 */
[----:B------:R-:W3:Y:S02]  /*4dc0*/  @!P1 SYNCS.PHASECHK.TRANS64 P1, [R0+URZ], R9 ;  /* 0x00000009000095a7 */ /* 0x000ee400080210ff */
[----:B---3--:R-:W-:Y:S05]  /*4dd0*/  @!P1 BRA `(.L_x_84) ;  /* 0xfffffffc00f09947 */ /* 0x008fea000383ffff */
[----:B------:R-:W-:Y:S05]  /*4de0*/  BRA `(.L_x_38) ;  /* 0xffffffd400587947 */ /* 0x000fea000383ffff */
.L_x_41:
[-C--:B------:R-:W-:Y:S02]  /*4df0*/  MOV R8, R4.reuse ;  /* 0x0000000400087202 */ /* 0x080fe40000000f00 */
[----:B------:R-:W-:-:S07]  /*4e00*/  MOV R9, R4 ;  /* 0x0000000400097202 */ /* 0x000fce0000000f00 */
.L_x_85:
[----:B--2---:R2:W3:Y:S02]  /*4e10*/  SYNCS.PHASECHK.TRANS64.TRYWAIT P0, [R3+URZ+0x50], R9 ;  /* 0x00005009030075a7 */ /* 0x0044e400080011ff */
[----:B---3--:R-:W-:Y:S05]  /*4e20*/  @!P0 NANOSLEEP.SYNCS 0x989680 ;  /* 0x009896800000895d */ /* 0x008fea0003900000 */
[----:B------:R-:W3:Y:S02]  /*4e30*/  @!P0 SYNCS.PHASECHK.TRANS64 P0, [R3+URZ+0x50], R9 ;  /* 0x00005009030085a7 */ /* 0x000ee400080010ff */
[----:B---3--:R-:W-:Y:S05]  /*4e40*/  @!P0 BRA `(.L_x_85) ;  /* 0xfffffffc00f08947 */ /* 0x008fea000383ffff */
[----:B------:R-:W-:Y:S05]  /*4e50*/  BRA `(.L_x_86) ;  /* 0xffffffd400c87947 */ /* 0x000fea000383ffff */
.L_x_43:
[----:B------:R-:W-:Y:S02]  /*4e60*/  MOV R2, UR35 ;  /* 0x0000002300027c02 */ /* 0x000fe40008000f00 */
[----:B--2---:R-:W-:Y:S02]  /*4e70*/  MOV R3, UR35 ;  /* 0x0000002300037c02 */ /* 0x004fe40008000f00 */
[----:B------:R-:W-:-:S07]  /*4e80*/  MOV R0, UR12 ;  /* 0x0000000c00007c02 */ /* 0x000fce0008000f00 */
.L_x_87:
[----:B--2---:R2:W3:Y:S02]  /*4e90*/  SYNCS.PHASECHK.TRANS64.TRYWAIT P0, [R0+URZ+0x48], R3 ;  /* 0x00004803000075a7 */ /* 0x0044e400080011ff */
[----:B---3--:R-:W-:Y:S05]  /*4ea0*/  @!P0 NANOSLEEP.SYNCS 0x989680 ;  /* 0x009896800000895d */ /* 0x008fea0003900000 */
[----:B------:R-:W3:Y:S02]  /*4eb0*/  @!P0 SYNCS.PHASECHK.TRANS64 P0, [R0+URZ+0x48], R3 ;  /* 0x00004803000085a7 */ /* 0x000ee400080010ff */
[----:B---3--:R-:W-:Y:S05]  /*4ec0*/  @!P0 BRA `(.L_x_87) ;  /* 0xfffffffc00f08947 */ /* 0x008fea000383ffff */
[----:B------:R-:W-:Y:S05]  /*4ed0*/  BRA `(.L_x_33) ;  /* 0xffffffd400f07947 */ /* 0x000fea000383ffff */
.L_x_49:
[----:B-1----:R1:W4:Y:S02]  /*4ee0*/  SYNCS.PHASECHK.TRANS64.TRYWAIT P0, [R87+URZ+0x50], RZ ;  /* 0x000050ff570075a7 */ /* 0x00232400080011ff */
[----:B----4-:R-:W-:Y:S05]  /*4ef0*/  @!P0 NANOSLEEP.SYNCS 0x989680 ;  /* 0x009896800000895d */ /* 0x010fea0003900000 */
[----:B------:R-:W4:Y:S02]  /*4f00*/  @!P0 SYNCS.PHASECHK.TRANS64 P0, [R87+URZ+0x50], RZ ;  /* 0x000050ff570085a7 */ /* 0x000f2400080010ff */
[----:B----4-:R-:W-:Y:S05]  /*4f10*/  @!P0 BRA `(.L_x_49) ;  /* 0xfffffffc00f08947 */ /* 0x010fea000383ffff */
[----:B------:R-:W-:Y:S05]  /*4f20*/  BRA `(.L_x_88) ;  /* 0xffffffd800c47947 */ /* 0x000fea000383ffff */
.L_x_51:
[----:B------:R-:W-:-:S07]  /*4f30*/  MOV R3, R2 ;  /* 0x0000000200037202 */ /* 0x000fce0000000f00 */
.L_x_89:
[----:B--2---:R2:W3:Y:S02]  /*4f40*/  SYNCS.PHASECHK.TRANS64.TRYWAIT P0, [R87+URZ+0x40], R3 ;  /* 0x00004003570075a7 */ /* 0x0044e400080011ff */
[----:B---3--:R-:W-:Y:S05]  /*4f50*/  @!P0 NANOSLEEP.SYNCS 0x989680 ;  /* 0x009896800000895d */ /* 0x008fea0003900000 */
[----:B------:R-:W3:Y:S02]  /*4f60*/  @!P0 SYNCS.PHASECHK.TRANS64 P0, [R87+URZ+0x40], R3 ;  /* 0x00004003570085a7 */ /* 0x000ee400080010ff */
[----:B---3--:R-:W-:Y:S05]  /*4f70*/  @!P0 BRA `(.L_x_89) ;  /* 0xfffffffc00f08947 */ /* 0x008fea000383ffff */
[----:B------:R-:W-:Y:S05]  /*4f80*/  BRA `(.L_x_90) ;  /* 0xffffffdc00b47947 */ /* 0x000fea000383ffff */
.L_x_60:
[----:B------:R-:W-:-:S07]  /*4f90*/  MOV R5, R4 ;  /* 0x0000000400057202 */ /* 0x000fce0000000f00 */
.L_x_91:
[----:B-1----:R1:W2:Y:S02]  /*4fa0*/  SYNCS.PHASECHK.TRANS64.TRYWAIT P0, [R3+URZ+0x50], R5 ;  /* 0x00005005030075a7 */ /* 0x0022a400080011ff */
[----:B--2---:R-:W-:Y:S05]  /*4fb0*/  @!P0 NANOSLEEP.SYNCS 0x989680 ;  /* 0x009896800000895d */ /* 0x004fea0003900000 */
[----:B------:R-:W2:Y:S02]  /*4fc0*/  @!P0 SYNCS.PHASECHK.TRANS64 P0, [R3+URZ+0x50], R5 ;  /* 0x00005005030085a7 */ /* 0x000ea400080010ff */
[----:B--2---:R-:W-:Y:S05]  /*4fd0*/  @!P0 BRA `(.L_x_91) ;  /* 0xfffffffc00f08947 */ /* 0x004fea000383ffff */
[----:B------:R-:W-:Y:S05]  /*4fe0*/  BRA `(.L_x_92) ;  /* 0xfffffff400287947 */ /* 0x000fea000383ffff */
        .weak           $__internal_0_$__cuda_sm10x_tcgen05_guardrail_trap_col_being_dealloced_not_returned_by_alloc
        .type           $__internal_0_$__cuda_sm10x_tcgen05_guardrail_trap_col_being_dealloced_not_returned_by_alloc,@function
        .size           $__internal_0_$__cuda_sm10x_tcgen05_guardrail_trap_col_being_dealloced_not_returned_by_alloc,($__internal_1_$__cuda_sm10x_tcgen05_guardrail_trap_phase_invalid_during_alloc - $__internal_0_$__cuda_sm10x_tcgen05_guardrail_trap_col_being_dealloced_not_returned_by_alloc)
$__internal_0_$__cuda_sm10x_tcgen05_guardrail_trap_col_being_dealloced_not_returned_by_alloc:
[----:B------:R-:W-:Y:S05]  /*4ff0*/  BPT.TRAP 0x1 ;  /* 0x000000040000795c */ /* 0x000fea0000300000 */
[----:B------:R-:W-:-:S04]  /*5000*/  HFMA2 R3, -RZ, RZ, 0, 0 ;  /* 0x00000000ff037431 */ /* 0x000fc800000001ff */
[----:B------:R-:W-:Y:S05]  /*5010*/  RET.REL.NODEC R2 `(kernel_cutlass_kernel_cudnngrouped_gemmgrouped_gemm_swiglugrouped_gemm_swiglu_quantBlockScaledContiguousGroupedGemmKernel_object_at__TiledMMA_ThrLayoutVMNK11110000_PermutationMNK____MMAAt_0) ;  /* 0xffffffac02f87950 */ /* 0x000fea0003c3ffff */
        .weak           $__internal_1_$__cuda_sm10x_tcgen05_guardrail_trap_phase_invalid_during_alloc
        .type           $__internal_1_$__cuda_sm10x_tcgen05_guardrail_trap_phase_invalid_during_alloc,@function
        .size           $__internal_1_$__cuda_sm10x_tcgen05_guardrail_trap_phase_invalid_during_alloc,($__internal_2_$__cuda_sm10x_tcgen05_guardrail_trap_unallocated_columns_being_dealloced - $__internal_1_$__cuda_sm10x_tcgen05_guardrail_trap_phase_invalid_during_alloc)
$__internal_1_$__cuda_sm10x_tcgen05_guardrail_trap_phase_invalid_during_alloc:
[----:B------:R-:W-:Y:S05]  /*5020*/  BPT.TRAP 0x1 ;  /* 0x000000040000795c */ /* 0x000fea0000300000 */
[----:B------:R-:W-:-:S04]  /*5030*/  MOV R3, 0x0 ;  /* 0x0000000000037802 */ /* 0x000fc80000000f00 */
[----:B------:R-:W-:Y:S05]  /*5040*/  RET.REL.NODEC R2 `(kernel_cutlass_kernel_cudnngrouped_gemmgrouped_gemm_swiglugrouped_gemm_swiglu_quantBlockScaledContiguousGroupedGemmKernel_object_at__TiledMMA_ThrLayoutVMNK11110000_PermutationMNK____MMAAt_0) ;  /* 0xffffffac02ec7950 */ /* 0x000fea0003c3ffff */
        .weak           $__internal_2_$__cuda_sm10x_tcgen05_guardrail_trap_unallocated_columns_being_dealloced
        .type           $__internal_2_$__cuda_sm10x_tcgen05_guardrail_trap_unallocated_columns_being_dealloced,@function
        .size           $__internal_2_$__cuda_sm10x_tcgen05_guardrail_trap_unallocated_columns_being_dealloced,(.L_x_96 - $__internal_2_$__cuda_sm10x_tcgen05_guardrail_trap_unallocated_columns_being_dealloced)
$__internal_2_$__cuda_sm10x_tcgen05_guardrail_trap_unallocated_columns_being_dealloced:
[----:B------:R-:W-:Y:S05]  /*5050*/  BPT.TRAP 0x1 ;  /* 0x000000040000795c */ /* 0x000fea0000300000 */
[----:B------:R-:W-:-:S04]  /*5060*/  HFMA2 R3, -RZ, RZ, 0, 0 ;  /* 0x00000000ff037431 */ /* 0x000fc800000001ff */
[----:B------:R-:W-:Y:S05]  /*5070*/  RET.REL.NODEC R2 `(kernel_cutlass_kernel_cudnngrouped_gemmgrouped_gemm_swiglugrouped_gemm_swiglu_quantBlockScaledContiguousGroupedGemmKernel_object_at__TiledMMA_ThrLayoutVMNK11110000_PermutationMNK____MMAAt_0) ;  /* 0xffffffac02e07950 */ /* 0x000fea0003c3ffff */
.L_x_93:
[----:B------:R-:W-:-:S00]  /*5080*/  BRA `(.L_x_93) ;  /* 0xfffffffc00fc7947 */ /* 0x000fc0000383ffff */
[----:B------:R-:W-:-:S00]  /*5090*/  NOP ;  /* 0x0000000000007918 */ /* 0x000fc00000000000 */
        /* <DEDUP_REMOVED lines=14> */
.L_x_96:


//--------------------- .nv.shared.kernel_cutlass_kernel_cudnngrouped_gemmgrouped_gemm_swiglugrouped_gemm_swiglu_quantBlockScaledContiguousGroupedGemmKernel_object_at__TiledMMA_ThrLayoutVMNK11110000_PermutationMNK____MMAAt_0 --------------------------
	.section	.nv.shared.kernel_cutlass_kernel_cudnngrouped_gemmgrouped_gemm_swiglugrouped_gemm_swiglu_quantBlockScaledContiguousGroupedGemmKernel_object_at__TiledMMA_ThrLayoutVMNK11110000_PermutationMNK____MMAAt_0,"aw",@nobits
	.sectionflags	@""
	.align	1024
	.zero		1024


//--------------------- .nv.shared.reserved.0     --------------------------
	.section	.nv.shared.reserved.0,"aw",@nobits
	.align	8
	.weak		__nv_reservedSMEM_offset_0_alias
	.size		__nv_reservedSMEM_offset_0_alias, 0, 64
	.other		__nv_reservedSMEM_offset_0_alias,@"STO_CUDA_RESERVED_SHARED STV_DEFAULT"
__nv_reservedSMEM_offset_0_alias:
	.zero		0
.nv.shared.reserved.0:
	.zero		64
	.weak		__nv_reservedSMEM_allocation_phase
	.type		__nv_reservedSMEM_allocation_phase,@object
	.size		__nv_reservedSMEM_allocation_phase,(.L_0 - __nv_reservedSMEM_allocation_phase)
__nv_reservedSMEM_allocation_phase:
	.zero		1
.L_0:
	.zero		7
	.weak		__nv_reservedSMEM_devtool_atexit_pc
	.type		__nv_reservedSMEM_devtool_atexit_pc,@object
	.size		__nv_reservedSMEM_devtool_atexit_pc,(__nv_reservedSMEM_allocation_mask - __nv_reservedSMEM_devtool_atexit_pc)
__nv_reservedSMEM_devtool_atexit_pc:
	.zero		8
	.weak		__nv_reservedSMEM_allocation_mask
	.type		__nv_reservedSMEM_allocation_mask,@object
	.size		__nv_reservedSMEM_allocation_mask,(.L_2 - __nv_reservedSMEM_allocation_mask)
__nv_reservedSMEM_allocation_mask:
	.zero		4
.L_2:


//--------------------- .nv.constant0.kernel_cutlass_kernel_cudnngrouped_gemmgrouped_gemm_swiglugrouped_gemm_swiglu_quantBlockScaledContiguousGroupedGemmKernel_object_at__TiledMMA_ThrLayoutVMNK11110000_PermutationMNK____MMAAt_0 --------------------------
	.section	.nv.constant0.kernel_cutlass_kernel_cudnngrouped_gemmgrouped_gemm_swiglugrouped_gemm_swiglu_quantBlockScaledContiguousGroupedGemmKernel_object_at__TiledMMA_ThrLayoutVMNK11110000_PermutationMNK____MMAAt_0,"a",@progbits
	.sectionflags	@""
	.align	4
.nv.constant0.kernel_cutlass_kernel_cudnngrouped_gemmgrouped_gemm_swiglugrouped_gemm_swiglu_quantBlockScaledContiguousGroupedGemmKernel_object_at__TiledMMA_ThrLayoutVMNK11110000_PermutationMNK____MMAAt_0:
	.zero		1924


//--------------------- SYMBOLS --------------------------

	.type		.nv.reservedSmem.offset0,@object
	.size		.nv.reservedSmem.offset0,0x4
	.type		.nv.reservedSmem.cap,@object
	.size		.nv.reservedSmem.cap,0x4
